def attn_fwd(
    Q,
    K,
    V,
    Out,
    Lse,
    sm_scale,
    stride_qz,
    stride_qh,
    stride_qm,
    stride_qk,
    stride_kz,
    stride_kh,
    stride_kn,
    stride_kk,
    stride_vz,
    stride_vh,
    stride_vn,
    stride_vk,
    stride_oz,
    stride_oh,
    stride_om,
    stride_ok,
    seqlen_q,
    seqlen_k,
    BLOCK_M: tl.constexpr,
    BLOCK_N: tl.constexpr,
    HEAD_DIM: tl.constexpr,
    CAUSAL: tl.constexpr,
):
    start_m = tl.program_id(0)
    off_hz = tl.program_id(1)
    q_off = off_hz * stride_qh
    k_off = off_hz * stride_kh
    v_off = off_hz * stride_vh
    offs_m = start_m * BLOCK_M + tl.arange(0, BLOCK_M)
    offs_d = tl.arange(0, HEAD_DIM)
    offs_n = tl.arange(0, BLOCK_N)
    q_ptrs = Q + q_off + offs_m[:, None] * stride_qm + offs_d[None, :] * stride_qk
    k_ptrs = K + k_off + offs_d[:, None] * stride_kk + offs_n[None, :] * stride_kn
    v_ptrs = V + v_off + offs_n[:, None] * stride_vn + offs_d[None, :] * stride_vk
    m_i = tl.full([BLOCK_M], float("-inf"), dtype=tl.float32)
    l_i = tl.zeros([BLOCK_M], dtype=tl.float32) + 1.0
    acc = tl.zeros([BLOCK_M, HEAD_DIM], dtype=tl.float32)
    q = tl.load(q_ptrs)
    acc, l_i, m_i = _attn_fwd_inner(
        acc,
        l_i,
        m_i,
        q,
        k_ptrs,
        v_ptrs,
        sm_scale,
        stride_kn,
        stride_vn,
        start_m,
        seqlen_k,
        BLOCK_M,
        BLOCK_N,
        HEAD_DIM,
        CAUSAL,
    )
    acc = acc / l_i[:, None]
    lse = m_i + tl.math.log2(l_i) / 1.4426950408889634
    o_ptrs = (
        Out
        + off_hz * stride_oh
        + offs_m[:, None] * stride_om
        + offs_d[None, :] * stride_ok
    )
    tl.store(o_ptrs, acc.to(Out.dtype.element_ty))
    tl.store(Lse + off_hz * seqlen_q + offs_m, lse)

# config = {"BLOCK_M": 128, "BLOCK_N": 16, "HEAD_DIM": 32, "arch": "sm_90", "causal": true, "dtype": "fp16", "num_stages": 2, "num_warps": 8}
# arch = sm_90


// ===== COMPILED SASS (sm_90a) =====

	.target	sm_90a

	.elftype	@"ET_EXEC"


//--------------------- .note.nv.tkinfo           --------------------------
	.section	.note.nv.tkinfo,"",@"SHT_NOTE"
	.sectionflags	@"SHF_NOTE_NV_TKINFO"
	.tkinfo
        /*0018*/ 	.word	0x00000002
        /*0030*/ 	.string	""
        /*0030*/ 	.string	"ptxas"
        /*0030*/ 	.string	"Cuda compilation tools, release 13.0, V13.0.88"
        /*0030*/ 	.string	"Build cuda_13.0.r13.0/compiler.36424714_0"
        /*0030*/ 	.string	"-v  -suppress-debug-info  -lineinfo  -arch sm_90a "



//--------------------- .note.nv.cuinfo           --------------------------
	.section	.note.nv.cuinfo,"",@"SHT_NOTE"
	.sectionflags	@"SHF_NOTE_NV_CUINFO"
        /*0018*/ 	.short	0x0002
        /*001a*/ 	.short	0x005a
        /*001c*/ 	.short	0x0082
	.zero		2


//--------------------- .nv.info                  --------------------------
	.section	.nv.info,"",@"SHT_CUDA_INFO"
	.align	4


	//----- nvinfo : EIATTR_REGCOUNT
	.align		4
        /*0000*/ 	.byte	0x04, 0x2f
        /*0002*/ 	.short	(.L_2 - .L_1)
	.align		4
.L_1:
        /*0004*/ 	.word	index@(attn_fwd)
        /*0008*/ 	.word	0x00000038


	//----- nvinfo : EIATTR_FRAME_SIZE
	.align		4
.L_2:
        /*000c*/ 	.byte	0x04, 0x11
        /*000e*/ 	.short	(.L_4 - .L_3)
	.align		4
.L_3:
        /*0010*/ 	.word	index@(attn_fwd)
        /*0014*/ 	.word	0x00000000


	//----- nvinfo : EIATTR_MIN_STACK_SIZE
	.align		4
.L_4:
        /*0018*/ 	.byte	0x04, 0x12
        /*001a*/ 	.short	(.L_6 - .L_5)
	.align		4
.L_5:
        /*001c*/ 	.word	index@(attn_fwd)
        /*0020*/ 	.word	0x00000000
.L_6:


//--------------------- .nv.compat                --------------------------
	.section	.nv.compat,"",@"SHT_CUDA_COMPAT_INFO"
	.align	4
        /*0000*/ 	.byte	0x02, 0x09, 0x01, 0x00, 0x02, 0x02, 0x04, 0x00, 0x02, 0x05, 0x05, 0x00, 0x03, 0x07, 0x01, 0x01
        /*0010*/ 	.byte	0x02, 0x03, 0x00, 0x00, 0x02, 0x06, 0x01, 0x00, 0x04, 0x0b, 0x08, 0x00, 0x00, 0x00, 0x00, 0x00
        /*0020*/ 	.byte	0x00, 0x00, 0x00, 0x00


//--------------------- .nv.info.attn_fwd         --------------------------
	.section	.nv.info.attn_fwd,"",@"SHT_CUDA_INFO"
	.sectionflags	@""
	.align	4


	//----- nvinfo : EIATTR_CUDA_API_VERSION
	.align		4
        /*0000*/ 	.byte	0x04, 0x37
        /*0002*/ 	.short	(.L_8 - .L_7)
.L_7:
        /*0004*/ 	.word	0x00000082


	//----- nvinfo : EIATTR_KPARAM_INFO
	.align		4
.L_8:
        /*0008*/ 	.byte	0x04, 0x17
        /*000a*/ 	.short	(.L_10 - .L_9)
.L_9:
        /*000c*/ 	.word	0x00000000
        /*0010*/ 	.short	0x0019
        /*0012*/ 	.short	0x0080
        /*0014*/ 	.byte	0x00, 0xf4, 0x21, 0x00


	//----- nvinfo : EIATTR_KPARAM_INFO
	.align		4
.L_10:
        /*0018*/ 	.byte	0x04, 0x17
        /*001a*/ 	.short	(.L_12 - .L_11)
.L_11:
        /*001c*/ 	.word	0x00000000
        /*0020*/ 	.short	0x0018
        /*0022*/ 	.short	0x0078
        /*0024*/ 	.byte	0x00, 0xf4, 0x21, 0x00


	//----- nvinfo : EIATTR_KPARAM_INFO
	.align		4
.L_12:
        /*0028*/ 	.byte	0x04, 0x17
        /*002a*/ 	.short	(.L_14 - .L_13)
.L_13:
        /*002c*/ 	.word	0x00000000
        /*0030*/ 	.short	0x0017
        /*0032*/ 	.short	0x0070
        /*0034*/ 	.byte	0x00, 0xf0, 0x11, 0x00


	//----- nvinfo : EIATTR_KPARAM_INFO
	.align		4
.L_14:
        /*0038*/ 	.byte	0x04, 0x17
        /*003a*/ 	.short	(.L_16 - .L_15)
.L_15:
        /*003c*/ 	.word	0x00000000
        /*0040*/ 	.short	0x0016
        /*0042*/ 	.short	0x006c
        /*0044*/ 	.byte	0x00, 0xf0, 0x11, 0x00


	//----- nvinfo : EIATTR_KPARAM_INFO
	.align		4
.L_16:
        /*0048*/ 	.byte	0x04, 0x17
        /*004a*/ 	.short	(.L_18 - .L_17)
.L_17:
        /*004c*/ 	.word	0x00000000
        /*0050*/ 	.short	0x0015
        /*0052*/ 	.short	0x0068
        /*0054*/ 	.byte	0x00, 0xf0, 0x11, 0x00


	//----- nvinfo : EIATTR_KPARAM_INFO
	.align		4
.L_18:
        /*0058*/ 	.byte	0x04, 0x17
        /*005a*/ 	.short	(.L_20 - .L_19)
.L_19:
        /*005c*/ 	.word	0x00000000
        /*0060*/ 	.short	0x0014
        /*0062*/ 	.short	0x0064
        /*0064*/ 	.byte	0x00, 0xf0, 0x11, 0x00


	//----- nvinfo : EIATTR_KPARAM_INFO
	.align		4
.L_20:
        /*0068*/ 	.byte	0x04, 0x17
        /*006a*/ 	.short	(.L_22 - .L_21)
.L_21:
        /*006c*/ 	.word	0x00000000
        /*0070*/ 	.short	0x0013
        /*0072*/ 	.short	0x0060
        /*0074*/ 	.byte	0x00, 0xf0, 0x11, 0x00


	//----- nvinfo : EIATTR_KPARAM_INFO
	.align		4
.L_22:
        /*0078*/ 	.byte	0x04, 0x17
        /*007a*/ 	.short	(.L_24 - .L_23)
.L_23:
        /*007c*/ 	.word	0x00000000
        /*0080*/ 	.short	0x0012
        /*0082*/ 	.short	0x005c
        /*0084*/ 	.byte	0x00, 0xf0, 0x11, 0x00


	//----- nvinfo : EIATTR_KPARAM_INFO
	.align		4
.L_24:
        /*0088*/ 	.byte	0x04, 0x17
        /*008a*/ 	.short	(.L_26 - .L_25)
.L_25:
        /*008c*/ 	.word	0x00000000
        /*0090*/ 	.short	0x0011
        /*0092*/ 	.short	0x0058
        /*0094*/ 	.byte	0x00, 0xf0, 0x11, 0x00


	//----- nvinfo : EIATTR_KPARAM_INFO
	.align		4
.L_26:
        /*0098*/ 	.byte	0x04, 0x17
        /*009a*/ 	.short	(.L_28 - .L_27)
.L_27:
        /*009c*/ 	.word	0x00000000
        /*00a0*/ 	.short	0x0010
        /*00a2*/ 	.short	0x0054
        /*00a4*/ 	.byte	0x00, 0xf0, 0x11, 0x00


	//----- nvinfo : EIATTR_KPARAM_INFO
	.align		4
.L_28:
        /*00a8*/ 	.byte	0x04, 0x17
        /*00aa*/ 	.short	(.L_30 - .L_29)
.L_29:
        /*00ac*/ 	.word	0x00000000
        /*00b0*/ 	.short	0x000f
        /*00b2*/ 	.short	0x0050
        /*00b4*/ 	.byte	0x00, 0xf0, 0x11, 0x00


	//----- nvinfo : EIATTR_KPARAM_INFO
	.align		4
.L_30:
        /*00b8*/ 	.byte	0x04, 0x17
        /*00ba*/ 	.short	(.L_32 - .L_31)
.L_31:
        /*00bc*/ 	.word	0x00000000
        /*00c0*/ 	.short	0x000e
        /*00c2*/ 	.short	0x004c
        /*00c4*/ 	.byte	0x00, 0xf0, 0x11, 0x00


	//----- nvinfo : EIATTR_KPARAM_INFO
	.align		4
.L_32:
        /*00c8*/ 	.byte	0x04, 0x17
        /*00ca*/ 	.short	(.L_34 - .L_33)
.L_33:
        /*00cc*/ 	.word	0x00000000
        /*00d0*/ 	.short	0x000d
        /*00d2*/ 	.short	0x0048
        /*00d4*/ 	.byte	0x00, 0xf0, 0x11, 0x00


	//----- nvinfo : EIATTR_KPARAM_INFO
	.align		4
.L_34:
        /*00d8*/ 	.byte	0x04, 0x17
        /*00da*/ 	.short	(.L_36 - .L_35)
.L_35:
        /*00dc*/ 	.word	0x00000000
        /*00e0*/ 	.short	0x000c
        /*00e2*/ 	.short	0x0044
        /*00e4*/ 	.byte	0x00, 0xf0, 0x11, 0x00


	//----- nvinfo : EIATTR_KPARAM_INFO
	.align		4
.L_36:
        /*00e8*/ 	.byte	0x04, 0x17
        /*00ea*/ 	.short	(.L_38 - .L_37)
.L_37:
        /*00ec*/ 	.word	0x00000000
        /*00f0*/ 	.short	0x000b
        /*00f2*/ 	.short	0x0040
        /*00f4*/ 	.byte	0x00, 0xf0, 0x11, 0x00


	//----- nvinfo : EIATTR_KPARAM_INFO
	.align		4
.L_38:
        /*00f8*/ 	.byte	0x04, 0x17
        /*00fa*/ 	.short	(.L_40 - .L_39)
.L_39:
        /*00fc*/ 	.word	0x00000000
        /*0100*/ 	.short	0x000a
        /*0102*/ 	.short	0x003c
        /*0104*/ 	.byte	0x00, 0xf0, 0x11, 0x00


	//----- nvinfo : EIATTR_KPARAM_INFO
	.align		4
.L_40:
        /*0108*/ 	.byte	0x04, 0x17
        /*010a*/ 	.short	(.L_42 - .L_41)
.L_41:
        /*010c*/ 	.word	0x00000000
        /*0110*/ 	.short	0x0009
        /*0112*/ 	.short	0x0038
        /*0114*/ 	.byte	0x00, 0xf0, 0x11, 0x00


	//----- nvinfo : EIATTR_KPARAM_INFO
	.align		4
.L_42:
        /*0118*/ 	.byte	0x04, 0x17
        /*011a*/ 	.short	(.L_44 - .L_43)
.L_43:
        /*011c*/ 	.word	0x00000000
        /*0120*/ 	.short	0x0008
        /*0122*/ 	.short	0x0034
        /*0124*/ 	.byte	0x00, 0xf0, 0x11, 0x00


	//----- nvinfo : EIATTR_KPARAM_INFO
	.align		4
.L_44:
        /*0128*/ 	.byte	0x04, 0x17
        /*012a*/ 	.short	(.L_46 - .L_45)
.L_45:
        /*012c*/ 	.word	0x00000000
        /*0130*/ 	.short	0x0007
        /*0132*/ 	.short	0x0030
        /*0134*/ 	.byte	0x00, 0xf0, 0x11, 0x00


	//----- nvinfo : EIATTR_KPARAM_INFO
	.align		4
.L_46:
        /*0138*/ 	.byte	0x04, 0x17
        /*013a*/ 	.short	(.L_48 - .L_47)
.L_47:
        /*013c*/ 	.word	0x00000000
        /*0140*/ 	.short	0x0006
        /*0142*/ 	.short	0x002c
        /*0144*/ 	.byte	0x00, 0xf0, 0x11, 0x00


	//----- nvinfo : EIATTR_KPARAM_INFO
	.align		4
.L_48:
        /*0148*/ 	.byte	0x04, 0x17
        /*014a*/ 	.short	(.L_50 - .L_49)
.L_49:
        /*014c*/ 	.word	0x00000000
        /*0150*/ 	.short	0x0005
        /*0152*/ 	.short	0x0028
        /*0154*/ 	.byte	0x00, 0xf0, 0x11, 0x00


	//----- nvinfo : EIATTR_KPARAM_INFO
	.align		4
.L_50:
        /*0158*/ 	.byte	0x04, 0x17
        /*015a*/ 	.short	(.L_52 - .L_51)
.L_51:
        /*015c*/ 	.word	0x00000000
        /*0160*/ 	.short	0x0004
        /*0162*/ 	.short	0x0020
        /*0164*/ 	.byte	0x00, 0xf4, 0x21, 0x00


	//----- nvinfo : EIATTR_KPARAM_INFO
	.align		4
.L_52:
        /*0168*/ 	.byte	0x04, 0x17
        /*016a*/ 	.short	(.L_54 - .L_53)
.L_53:
        /*016c*/ 	.word	0x00000000
        /*0170*/ 	.short	0x0003
        /*0172*/ 	.short	0x0018
        /*0174*/ 	.byte	0x00, 0xf4, 0x21, 0x00


	//----- nvinfo : EIATTR_KPARAM_INFO
	.align		4
.L_54:
        /*0178*/ 	.byte	0x04, 0x17
        /*017a*/ 	.short	(.L_56 - .L_55)
.L_55:
        /*017c*/ 	.word	0x00000000
        /*0180*/ 	.short	0x0002
        /*0182*/ 	.short	0x0010
        /*0184*/ 	.byte	0x00, 0xf4, 0x21, 0x00


	//----- nvinfo : EIATTR_KPARAM_INFO
	.align		4
.L_56:
        /*0188*/ 	.byte	0x04, 0x17
        /*018a*/ 	.short	(.L_58 - .L_57)
.L_57:
        /*018c*/ 	.word	0x00000000
        /*0190*/ 	.short	0x0001
        /*0192*/ 	.short	0x0008
        /*0194*/ 	.byte	0x00, 0xf4, 0x21, 0x00


	//----- nvinfo : EIATTR_KPARAM_INFO
	.align		4
.L_58:
        /*0198*/ 	.byte	0x04, 0x17
        /*019a*/ 	.short	(.L_60 - .L_59)
.L_59:
        /*019c*/ 	.word	0x00000000
        /*01a0*/ 	.short	0x0000
        /*01a2*/ 	.short	0x0000
        /*01a4*/ 	.byte	0x00, 0xf4, 0x21, 0x00


	//----- nvinfo : EIATTR_SPARSE_MMA_MASK
	.align		4
.L_60:
        /*01a8*/ 	.byte	0x03, 0x50
        /*01aa*/ 	.short	0x0000


	//----- nvinfo : EIATTR_MAXREG_COUNT
	.align		4
        /*01ac*/ 	.byte	0x03, 0x1b
        /*01ae*/ 	.short	0x00ff


	//----- nvinfo : EIATTR_NUM_BARRIERS
	.align		4
        /*01b0*/ 	.byte	0x02, 0x4c
        /*01b2*/ 	.byte	0x01
	.zero		1


	//----- nvinfo : EIATTR_MERCURY_ISA_VERSION
	.align		4
        /*01b4*/ 	.byte	0x03, 0x5f
        /*01b6*/ 	.short	0x0101


	//----- nvinfo : EIATTR_COOP_GROUP_MASK_REGIDS
	.align		4
        /*01b8*/ 	.byte	0x04, 0x29
        /*01ba*/ 	.short	(.L_62 - .L_61)


	//   ....[0]....
.L_61:
        /*01bc*/ 	.word	0xffffffff


	//   ....[1]....
        /*01c0*/ 	.word	0xffffffff


	//   ....[2]....
        /*01c4*/ 	.word	0xffffffff


	//   ....[3]....
        /*01c8*/ 	.word	0xffffffff


	//   ....[4]....
        /*01cc*/ 	.word	0xffffffff


	//   ....[5]....
        /*01d0*/ 	.word	0xffffffff


	//   ....[6]....
        /*01d4*/ 	.word	0xffffffff


	//   ....[7]....
        /*01d8*/ 	.word	0xffffffff


	//----- nvinfo : EIATTR_COOP_GROUP_INSTR_OFFSETS
	.align		4
.L_62:
        /*01dc*/ 	.byte	0x04, 0x28
        /*01de*/ 	.short	(.L_64 - .L_63)


	//   ....[0]....
.L_63:
        /*01e0*/ 	.word	0x00001230


	//   ....[1]....
        /*01e4*/ 	.word	0x00001250


	//   ....[2]....
        /*01e8*/ 	.word	0x00001270


	//   ....[3]....
        /*01ec*/ 	.word	0x00001290


	//   ....[4]....
        /*01f0*/ 	.word	0x000016b0


	//   ....[5]....
        /*01f4*/ 	.word	0x000016e0


	//   ....[6]....
        /*01f8*/ 	.word	0x00001740


	//   ....[7]....
        /*01fc*/ 	.word	0x00001760


	//----- nvinfo : EIATTR_EXIT_INSTR_OFFSETS
	.align		4
.L_64:
        /*0200*/ 	.byte	0x04, 0x1c
        /*0202*/ 	.short	(.L_66 - .L_65)


	//   ....[0]....
.L_65:
        /*0204*/ 	.word	0x000028d0


	//   ....[1]....
        /*0208*/ 	.word	0x00002900


	//----- nvinfo : EIATTR_REQNTID
	.align		4
.L_66:
        /*020c*/ 	.byte	0x04, 0x10
        /*020e*/ 	.short	(.L_68 - .L_67)
.L_67:
        /*0210*/ 	.word	0x00000100
        /*0214*/ 	.word	0x00000001
        /*0218*/ 	.word	0x00000001


	//----- nvinfo : EIATTR_CBANK_PARAM_SIZE
	.align		4
.L_68:
        /*021c*/ 	.byte	0x03, 0x19
        /*021e*/ 	.short	0x0088


	//----- nvinfo : EIATTR_PARAM_CBANK
	.align		4
        /*0220*/ 	.byte	0x04, 0x0a
        /*0222*/ 	.short	(.L_70 - .L_69)
	.align		4
.L_69:
        /*0224*/ 	.word	index@(.nv.constant0.attn_fwd)
        /*0228*/ 	.short	0x0210
        /*022a*/ 	.short	0x0088


	//----- nvinfo : EIATTR_SW_WAR
	.align		4
.L_70:
        /*022c*/ 	.byte	0x04, 0x36
        /*022e*/ 	.short	(.L_72 - .L_71)
.L_71:
        /*0230*/ 	.word	0x00000008
.L_72:


//--------------------- .nv.callgraph             --------------------------
	.section	.nv.callgraph,"",@"SHT_CUDA_CALLGRAPH"
	.align	4
	.sectionentsize	8
	.align		4
        /*0000*/ 	.word	0x00000000
	.align		4
        /*0004*/ 	.word	0xffffffff
	.align		4
        /*0008*/ 	.word	0x00000000
	.align		4
        /*000c*/ 	.word	0xfffffffe
	.align		4
        /*0010*/ 	.word	0x00000000
	.align		4
        /*0014*/ 	.word	0xfffffffd
	.align		4
        /*0018*/ 	.word	0x00000000
	.align		4
        /*001c*/ 	.word	0xfffffffc


//--------------------- .nv.constant4             --------------------------
	.section	.nv.constant4,"a",@progbits
	.align	8
	.align		8
.nv.constant4:
        /*0000*/ 	.dword	_$_str


//--------------------- .text.attn_fwd            --------------------------
	.section	.text.attn_fwd,"ax",@progbits
	.align	128
        .global         attn_fwd
        .type           attn_fwd,@function
        .size           attn_fwd,(.L_x_3 - attn_fwd)
        .other          attn_fwd,@"STO_CUDA_ENTRY STV_DEFAULT"
attn_fwd:
.text.attn_fwd:
[----:B------:R-:W-:Y:S08]  /*0000*/  LDC R1, c[0x0][0x28] ;  /* 0x00000a00ff017b82 */ /* 0x000ff00000000800 */
[----:B------:R-:W0:Y:S01]  /*0010*/  S2UR UR8, SR_CTAID.X ;  /* 0x00000000000879c3 */ /* 0x000e220000002500 */
[----:B------:R-:W1:Y:S01]  /*0020*/  S2R R2, SR_TID.X ;  /* 0x0000000000027919 */ /* 0x000e620000002100 */
[----:B------:R-:W-:Y:S01]  /*0030*/  ULDC.64 UR4, c[0x0][0x240] ;  /* 0x0000900000047ab9 */ /* 0x000fe20000000a00 */
[----:B------:R-:W-:-:S05]  /*0040*/  ULDC.64 UR22, c[0x0][0x208] ;  /* 0x0000820000167ab9 */ /* 0x000fca0000000a00 */
[----:B------:R-:W2:Y:S08]  /*0050*/  S2UR UR16, SR_CTAID.Y ;  /* 0x00000000001079c3 */ /* 0x000eb00000002600 */
[----:B------:R-:W3:Y:S01]  /*0060*/  LDC R9, c[0x0][0x248] ;  /* 0x00009200ff097b82 */ /* 0x000ee20000000800 */
[----:B0-----:R-:W-:-:S07]  /*0070*/  USHF.L.U32 UR8, UR8, 0x7, URZ ;  /* 0x0000000708087899 */ /* 0x001fce000800063f */
[----:B------:R-:W0:Y:S01]  /*0080*/  LDC.64 R10, c[0x0][0x210] ;  /* 0x00008400ff0a7b82 */ /* 0x000e220000000a00 */
[----:B------:R-:W-:Y:S01]  /*0090*/  IMAD.U32 R3, RZ, RZ, UR8 ;  /* 0x00000008ff037e24 */ /* 0x000fe2000f8e00ff */
[----:B--2---:R-:W-:Y:S01]  /*00a0*/  UIMAD UR4, UR16, UR4, URZ ;  /* 0x00000004100472a4 */ /* 0x004fe2000f8e023f */
[----:B-1----:R-:W-:-:S03]  /*00b0*/  SHF.R.U32.HI R4, RZ, 0x7, R2 ;  /* 0x00000007ff047819 */ /* 0x002fc60000011602 */
[----:B------:R-:W-:Y:S01]  /*00c0*/  LOP3.LUT R0, R3, 0x7f, R2, 0xf8, !PT ;  /* 0x0000007f03007812 */ /* 0x000fe200078ef802 */
[----:B------:R-:W-:Y:S01]  /*00d0*/  USHF.L.U32 UR6, UR4, 0x1, URZ ;  /* 0x0000000104067899 */ /* 0x000fe2000800063f */
[----:B------:R-:W-:-:S03]  /*00e0*/  SGXT.U32 R4, R4, 0x1 ;  /* 0x000000010404781a */ /* 0x000fc60000000000 */
[----:B------:R-:W-:Y:S01]  /*00f0*/  IMAD R3, R0, UR5, RZ ;  /* 0x0000000500037c24 */ /* 0x000fe2000f8e02ff */
[----:B------:R-:W-:Y:S01]  /*0100*/  UIMAD.WIDE UR4, UR4, 0x2, URZ ;  /* 0x00000002040478a5 */ /* 0x000fe2000f8e023f */
[----:B---3--:R-:W-:Y:S02]  /*0110*/  IMAD R8, R4, R9, RZ ;  /* 0x0000000904087224 */ /* 0x008fe400078e02ff */
[C---:B------:R-:W-:Y:S02]  /*0120*/  IMAD.SHL.U32 R5, R3.reuse, 0x2, RZ ;  /* 0x0000000203057824 */ /* 0x040fe400078e00ff */
[----:B------:R-:W-:-:S03]  /*0130*/  IMAD.HI R6, R3, 0x2, RZ ;  /* 0x0000000203067827 */ /* 0x000fc600078e02ff */
[----:B0-----:R-:W-:Y:S01]  /*0140*/  IADD3 R4, P0, P1, R5, UR6, R10 ;  /* 0x0000000605047c10 */ /* 0x001fe2000f91e00a */
[----:B------:R-:W-:-:S03]  /*0150*/  IMAD R16, R9, 0x2, R8 ;  /* 0x0000000209107824 */ /* 0x000fc600078e0208 */
[----:B------:R-:W-:Y:S01]  /*0160*/  IADD3.X R3, R6, UR5, R11, P0, P1 ;  /* 0x0000000506037c10 */ /* 0x000fe200087e240b */
[C---:B------:R-:W-:Y:S01]  /*0170*/  IMAD R6, R9.reuse, 0x2, R16 ;  /* 0x0000000209067824 */ /* 0x040fe200078e0210 */
[-C--:B------:R-:W-:Y:S02]  /*0180*/  LEA R10, P0, R8, R4.reuse, 0x1 ;  /* 0x00000004080a7211 */ /* 0x080fe400078008ff */
[-C--:B------:R-:W-:Y:S02]  /*0190*/  LEA R12, P1, R16, R4.reuse, 0x1 ;  /* 0x00000004100c7211 */ /* 0x080fe400078208ff */
[-C--:B------:R-:W-:Y:S01]  /*01a0*/  LEA.HI.X.SX32 R11, R8, R3.reuse, 0x1, P0 ;  /* 0x00000003080b7211 */ /* 0x080fe200000f0eff */
[C---:B------:R-:W-:Y:S01]  /*01b0*/  IMAD R8, R9.reuse, 0x2, R6 ;  /* 0x0000000209087824 */ /* 0x040fe200078e0206 */
[-C--:B------:R-:W-:Y:S02]  /*01c0*/  LEA R14, P0, R6, R4.reuse, 0x1 ;  /* 0x00000004060e7211 */ /* 0x080fe400078008ff */
[-C--:B------:R-:W-:Y:S01]  /*01d0*/  LEA.HI.X.SX32 R13, R16, R3.reuse, 0x1, P1 ;  /* 0x00000003100d7211 */ /* 0x080fe200008f0eff */
[C---:B------:R-:W-:Y:S01]  /*01e0*/  IMAD R20, R9.reuse, 0x2, R8 ;  /* 0x0000000209147824 */ /* 0x040fe200078e0208 */
[-C--:B------:R-:W-:Y:S01]  /*01f0*/  LEA.HI.X.SX32 R15, R6, R3.reuse, 0x1, P0 ;  /* 0x00000003060f7211 */ /* 0x080fe200000f0eff */
[----:B------:R0:W2:Y:S01]  /*0200*/  LDG.E.U16 R5, desc[UR22][R10.64] ;  /* 0x000000160a057981 */ /* 0x0000a2000c1e1500 */
[-C--:B------:R-:W-:Y:S01]  /*0210*/  LEA R16, P1, R8, R4.reuse, 0x1 ;  /* 0x0000000408107211 */ /* 0x080fe200078208ff */
[----:B------:R-:W-:Y:S01]  /*0220*/  IMAD R22, R9, 0x2, R20 ;  /* 0x0000000209167824 */ /* 0x000fe200078e0214 */
[----:B------:R-:W-:Y:S01]  /*0230*/  LEA R18, P0, R20, R4, 0x1 ;  /* 0x0000000414127211 */ /* 0x000fe200078008ff */
[----:B------:R1:W3:Y:S01]  /*0240*/  LDG.E.U16 R6, desc[UR22][R12.64] ;  /* 0x000000160c067981 */ /* 0x0002e2000c1e1500 */
[----:B------:R-:W-:-:S02]  /*0250*/  LEA.HI.X.SX32 R17, R8, R3, 0x1, P1 ;  /* 0x0000000308117211 */ /* 0x000fc400008f0eff */
[-C--:B------:R-:W-:Y:S01]  /*0260*/  LEA.HI.X.SX32 R19, R20, R3.reuse, 0x1, P0 ;  /* 0x0000000314137211 */ /* 0x080fe200000f0eff */
[C---:B------:R-:W-:Y:S01]  /*0270*/  IMAD R20, R9.reuse, 0x2, R22 ;  /* 0x0000000209147824 */ /* 0x040fe200078e0216 */
[----:B------:R4:W5:Y:S01]  /*0280*/  LDG.E.U16 R7, desc[UR22][R14.64] ;  /* 0x000000160e077981 */ /* 0x000962000c1e1500 */
[CC--:B0-----:R-:W-:Y:S02]  /*0290*/  LEA R10, P0, R22.reuse, R4.reuse, 0x1 ;  /* 0x00000004160a7211 */ /* 0x0c1fe400078008ff */
[C---:B------:R-:W-:Y:S01]  /*02a0*/  IMAD R24, R9.reuse, 0x2, R20 ;  /* 0x0000000209187824 */ /* 0x040fe200078e0214 */
[----:B------:R0:W5:Y:S01]  /*02b0*/  LDG.E.U16 R8, desc[UR22][R16.64] ;  /* 0x0000001610087981 */ /* 0x000162000c1e1500 */
[-C--:B------:R-:W-:Y:S02]  /*02c0*/  LEA.HI.X.SX32 R11, R22, R3.reuse, 0x1, P0 ;  /* 0x00000003160b7211 */ /* 0x080fe400000f0eff */
[CC--:B-1----:R-:W-:Y:S01]  /*02d0*/  LEA R12, P0, R20.reuse, R4.reuse, 0x1 ;  /* 0x00000004140c7211 */ /* 0x0c2fe200078008ff */
[C---:B------:R-:W-:Y:S01]  /*02e0*/  IMAD R22, R9.reuse, 0x2, R24 ;  /* 0x0000000209167824 */ /* 0x040fe200078e0218 */
[----:B------:R1:W3:Y:S02]  /*02f0*/  LDG.E.U16 R25, desc[UR22][R18.64] ;  /* 0x0000001612197981 */ /* 0x0002e4000c1e1500 */
[-C--:B------:R-:W-:Y:S01]  /*0300*/  LEA.HI.X.SX32 R13, R20, R3.reuse, 0x1, P0 ;  /* 0x00000003140d7211 */ /* 0x080fe200000f0eff */
[C---:B------:R-:W-:Y:S01]  /*0310*/  IMAD R20, R9.reuse, 0x2, R22 ;  /* 0x0000000209147824 */ /* 0x040fe200078e0216 */
[-C--:B----4-:R-:W-:Y:S01]  /*0320*/  LEA R14, P0, R24, R4.reuse, 0x1 ;  /* 0x00000004180e7211 */ /* 0x090fe200078008ff */
[----:B------:R4:W5:Y:S01]  /*0330*/  LDG.E.U16 R27, desc[UR22][R10.64] ;  /* 0x000000160a1b7981 */ /* 0x000962000c1e1500 */
[-C--:B0-----:R-:W-:Y:S01]  /*0340*/  LEA R16, P1, R22, R4.reuse, 0x1 ;  /* 0x0000000416107211 */ /* 0x081fe200078208ff */
[C---:B------:R-:W-:Y:S01]  /*0350*/  IMAD R26, R9.reuse, 0x2, R20 ;  /* 0x00000002091a7824 */ /* 0x040fe200078e0214 */
[-C--:B------:R-:W-:Y:S01]  /*0360*/  LEA.HI.X.SX32 R15, R24, R3.reuse, 0x1, P0 ;  /* 0x00000003180f7211 */ /* 0x080fe200000f0eff */
[----:B------:R-:W5:Y:S01]  /*0370*/  LDG.E.U16 R29, desc[UR22][R12.64] ;  /* 0x000000160c1d7981 */ /* 0x000f62000c1e1500 */
[-C--:B------:R-:W-:Y:S01]  /*0380*/  LEA.HI.X.SX32 R17, R22, R3.reuse, 0x1, P1 ;  /* 0x0000000316117211 */ /* 0x080fe200008f0eff */
[C---:B------:R-:W-:Y:S01]  /*0390*/  IMAD R24, R9.reuse, 0x2, R26 ;  /* 0x0000000209187824 */ /* 0x040fe200078e021a */
[CC--:B-1----:R-:W-:Y:S01]  /*03a0*/  LEA R18, P0, R20.reuse, R4.reuse, 0x1 ;  /* 0x0000000414127211 */ /* 0x0c2fe200078008ff */
[----:B------:R0:W5:Y:S02]  /*03b0*/  LDG.E.U16 R31, desc[UR22][R14.64] ;  /* 0x000000160e1f7981 */ /* 0x000164000c1e1500 */
[C---:B------:R-:W-:Y:S01]  /*03c0*/  IMAD R22, R9.reuse, 0x2, R24 ;  /* 0x0000000209167824 */ /* 0x040fe200078e0218 */
[-C--:B------:R-:W-:Y:S01]  /*03d0*/  LEA.HI.X.SX32 R19, R20, R3.reuse, 0x1, P0 ;  /* 0x0000000314137211 */ /* 0x080fe200000f0eff */
[----:B------:R1:W5:Y:S02]  /*03e0*/  LDG.E.U16 R32, desc[UR22][R16.64] ;  /* 0x0000001610207981 */ /* 0x000364000c1e1500 */
[C---:B------:R-:W-:Y:S01]  /*03f0*/  IMAD R28, R9.reuse, 0x2, R22 ;  /* 0x00000002091c7824 */ /* 0x040fe200078e0216 */
[C---:B------:R-:W-:Y:S01]  /*0400*/  LEA R20, P0, R22.reuse, R4, 0x1 ;  /* 0x0000000416147211 */ /* 0x040fe200078008ff */
[----:B------:R1:W5:Y:S02]  /*0410*/  LDG.E.U16 R18, desc[UR22][R18.64] ;  /* 0x0000001612127981 */ /* 0x000364000c1e1500 */
[----:B------:R-:W-:Y:S01]  /*0420*/  IMAD R30, R9, 0x2, R28 ;  /* 0x00000002091e7824 */ /* 0x000fe200078e021c */
[----:B------:R-:W-:-:S02]  /*0430*/  LEA.HI.X.SX32 R21, R22, R3, 0x1, P0 ;  /* 0x0000000316157211 */ /* 0x000fc400000f0eff */
[-C--:B------:R-:W-:Y:S01]  /*0440*/  LEA R22, P1, R28, R4.reuse, 0x1 ;  /* 0x000000041c167211 */ /* 0x080fe200078208ff */
[----:B------:R-:W-:Y:S01]  /*0450*/  IMAD R9, R9, 0x2, R30 ;  /* 0x0000000209097824 */ /* 0x000fe200078e021e */
[-C--:B----4-:R-:W-:Y:S01]  /*0460*/  LEA R10, P0, R26, R4.reuse, 0x1 ;  /* 0x000000041a0a7211 */ /* 0x090fe200078008ff */
[----:B------:R-:W4:Y:S01]  /*0470*/  LDG.E.U16 R20, desc[UR22][R20.64] ;  /* 0x0000001614147981 */ /* 0x000f22000c1e1500 */
[-C--:B------:R-:W-:Y:S02]  /*0480*/  LEA.HI.X.SX32 R23, R28, R3.reuse, 0x1, P1 ;  /* 0x000000031c177211 */ /* 0x080fe400008f0eff */
[-C--:B0-----:R-:W-:Y:S02]  /*0490*/  LEA R14, P1, R30, R4.reuse, 0x1 ;  /* 0x000000041e0e7211 */ /* 0x081fe400078208ff */
[----:B------:R-:W-:Y:S01]  /*04a0*/  LEA.HI.X.SX32 R11, R26, R3, 0x1, P0 ;  /* 0x000000031a0b7211 */ /* 0x000fe200000f0eff */
[----:B------:R-:W4:Y:S01]  /*04b0*/  LDG.E.U16 R22, desc[UR22][R22.64] ;  /* 0x0000001616167981 */ /* 0x000f22000c1e1500 */
[----:B------:R-:W-:-:S02]  /*04c0*/  LEA R12, P0, R24, R4, 0x1 ;  /* 0x00000004180c7211 */ /* 0x000fc400078008ff */
[-C--:B------:R-:W-:Y:S01]  /*04d0*/  LEA.HI.X.SX32 R15, R30, R3.reuse, 0x1, P1 ;  /* 0x000000031e0f7211 */ /* 0x080fe200008f0eff */
[----:B------:R0:W4:Y:S01]  /*04e0*/  LDG.E.U16 R10, desc[UR22][R10.64] ;  /* 0x000000160a0a7981 */ /* 0x000122000c1e1500 */
[C---:B-1----:R-:W-:Y:S02]  /*04f0*/  LEA R16, P1, R9.reuse, R4, 0x1 ;  /* 0x0000000409107211 */ /* 0x042fe400078208ff */
[-C--:B------:R-:W-:Y:S01]  /*0500*/  LEA.HI.X.SX32 R13, R24, R3.reuse, 0x1, P0 ;  /* 0x00000003180d7211 */ /* 0x080fe200000f0eff */
[----:B------:R1:W4:Y:S01]  /*0510*/  LDG.E.U16 R14, desc[UR22][R14.64] ;  /* 0x000000160e0e7981 */ /* 0x000322000c1e1500 */
[----:B------:R-:W-:-:S04]  /*0520*/  LEA.HI.X.SX32 R17, R9, R3, 0x1, P1 ;  /* 0x0000000309117211 */ /* 0x000fc800008f0eff */
[----:B------:R1:W4:Y:S04]  /*0530*/  LDG.E.U16 R13, desc[UR22][R12.64] ;  /* 0x000000160c0d7981 */ /* 0x000328000c1e1500 */
[----:B------:R1:W4:Y:S01]  /*0540*/  LDG.E.U16 R4, desc[UR22][R16.64] ;  /* 0x0000001610047981 */ /* 0x000322000c1e1500 */
[----:B------:R-:W0:Y:S01]  /*0550*/  S2UR UR4, SR_CgaCtaId ;  /* 0x00000000000479c3 */ /* 0x000e220000008800 */
[----:B------:R-:W-:Y:S01]  /*0560*/  SHF.R.S32.HI R3, RZ, 0x7, R2 ;  /* 0x00000007ff037819 */ /* 0x000fe20000011402 */
[----:B------:R-:W-:-:S03]  /*0570*/  IMAD.SHL.U32 R19, R2, 0x2, RZ ;  /* 0x0000000202137824 */ /* 0x000fc600078e00ff */
[----:B------:R-:W-:Y:S01]  /*0580*/  SGXT R3, R3, 0x1 ;  /* 0x000000010303781a */ /* 0x000fe20000000200 */
[----:B------:R-:W-:-:S03]  /*0590*/  UIADD3 UR28, UR8, 0x80, URZ ;  /* 0x00000080081c7890 */ /* 0x000fc6000fffe03f */
[----:B------:R-:W-:Y:S01]  /*05a0*/  LOP3.LUT R24, R3, 0x90, RZ, 0xc0, !PT ;  /* 0x0000009003187812 */ /* 0x000fe200078ec0ff */
[----:B------:R-:W-:Y:S01]  /*05b0*/  UISETP.GE.AND UP0, UPT, UR28, 0x1, UPT ;  /* 0x000000011c00788c */ /* 0x000fe2000bf06270 */
[----:B------:R-:W-:Y:S02]  /*05c0*/  LOP3.LUT R9, R2, 0x40, RZ, 0xc0, !PT ;  /* 0x0000004002097812 */ /* 0x000fe400078ec0ff */
[----:B------:R-:W-:Y:S01]  /*05d0*/  LOP3.LUT R24, R24, 0x7e, R19, 0x78, !PT ;  /* 0x0000007e18187812 */ /* 0x000fe200078e7813 */
[----:B------:R-:W-:Y:S02]  /*05e0*/  UMOV UR17, 0x400 ;  /* 0x0000040000117882 */ /* 0x000fe40000000000 */
[----:B------:R-:W-:Y:S02]  /*05f0*/  PLOP3.LUT P0, PT, PT, PT, UP0, 0x80, 0x0 ;  /* 0x000000000000781c */ /* 0x000fe40003f0f008 */
[----:B------:R-:W-:Y:S01]  /*0600*/  IMAD R24, R9, 0x40, R24 ;  /* 0x0000004009187824 */ /* 0x000fe200078e0218 */
[----:B0-----:R-:W-:-:S04]  /*0610*/  ULEA UR17, UR4, UR17, 0x18 ;  /* 0x0000001104117291 */ /* 0x001fc8000f8ec03f */
[C---:B------:R-:W-:Y:S02]  /*0620*/  LOP3.LUT R3, R24.reuse, 0x20, RZ, 0x3c, !PT ;  /* 0x0000002018037812 */ /* 0x040fe400078e3cff */
[C---:B------:R-:W-:Y:S02]  /*0630*/  LOP3.LUT R11, R24.reuse, 0x40, RZ, 0x3c, !PT ;  /* 0x00000040180b7812 */ /* 0x040fe400078e3cff */
[----:B-1----:R-:W-:Y:S01]  /*0640*/  LOP3.LUT R15, R24, 0x60, RZ, 0x3c, !PT ;  /* 0x00000060180f7812 */ /* 0x002fe200078e3cff */
[----:B------:R-:W-:Y:S01]  /*0650*/  IMAD.MOV.U32 R12, RZ, RZ, -0x800000 ;  /* 0xff800000ff0c7424 */ /* 0x000fe200078e00ff */
[----:B------:R-:W-:Y:S01]  /*0660*/  CS2R R34, SRZ ;  /* 0x0000000000227805 */ /* 0x000fe2000001ff00 */
[----:B------:R-:W-:Y:S01]  /*0670*/  IMAD.MOV.U32 R17, RZ, RZ, 0x3f800000 ;  /* 0x3f800000ff117424 */ /* 0x000fe200078e00ff */
[----:B------:R-:W-:Y:S01]  /*0680*/  CS2R R36, SRZ ;  /* 0x0000000000247805 */ /* 0x000fe2000001ff00 */
[----:B------:R-:W-:Y:S01]  /*0690*/  IMAD.MOV.U32 R16, RZ, RZ, 0x3f800000 ;  /* 0x3f800000ff107424 */ /* 0x000fe200078e00ff */
[----:B------:R-:W-:Y:S01]  /*06a0*/  CS2R R38, SRZ ;  /* 0x0000000000267805 */ /* 0x000fe2000001ff00 */
[----:B--2---:R-:W-:Y:S04]  /*06b0*/  STS.U16 [R24+UR17], R5 ;  /* 0x0000000518007988 */ /* 0x004fe80008000411 */
[----:B---3--:R-:W-:Y:S04]  /*06c0*/  STS.U16 [R24+UR17+0x400], R25 ;  /* 0x0004001918007988 */ /* 0x008fe80008000411 */
[----:B-----5:R-:W-:Y:S04]  /*06d0*/  STS.U16 [R24+UR17+0x800], R32 ;  /* 0x0008002018007988 */ /* 0x020fe80008000411 */
[----:B----4-:R-:W-:Y:S04]  /*06e0*/  STS.U16 [R24+UR17+0xc00], R20 ;  /* 0x000c001418007988 */ /* 0x010fe80008000411 */
[----:B------:R-:W-:Y:S04]  /*06f0*/  STS.U16 [R3+UR17+0x100], R6 ;  /* 0x0001000603007988 */ /* 0x000fe80008000411 */
[----:B------:R-:W-:Y:S04]  /*0700*/  STS.U16 [R3+UR17+0x500], R27 ;  /* 0x0005001b03007988 */ /* 0x000fe80008000411 */
[----:B------:R-:W-:Y:S04]  /*0710*/  STS.U16 [R3+UR17+0x900], R18 ;  /* 0x0009001203007988 */ /* 0x000fe80008000411 */
[----:B------:R0:W-:Y:S04]  /*0720*/  STS.U16 [R3+UR17+0xd00], R22 ;  /* 0x000d001603007988 */ /* 0x0001e80008000411 */
[----:B------:R-:W-:Y:S04]  /*0730*/  STS.U16 [R11+UR17+0x200], R7 ;  /* 0x000200070b007988 */ /* 0x000fe80008000411 */
[----:B------:R1:W-:Y:S04]  /*0740*/  STS.U16 [R11+UR17+0x600], R29 ;  /* 0x0006001d0b007988 */ /* 0x0003e80008000411 */
[----:B------:R-:W-:Y:S04]  /*0750*/  STS.U16 [R11+UR17+0xa00], R10 ;  /* 0x000a000a0b007988 */ /* 0x000fe80008000411 */
[----:B------:R-:W-:Y:S01]  /*0760*/  STS.U16 [R11+UR17+0xe00], R14 ;  /* 0x000e000e0b007988 */ /* 0x000fe20008000411 */
[----:B0-----:R-:W-:-:S03]  /*0770*/  IMAD.MOV.U32 R3, RZ, RZ, -0x800000 ;  /* 0xff800000ff037424 */ /* 0x001fc600078e00ff */
[----:B------:R-:W-:Y:S01]  /*0780*/  STS.U16 [R15+UR17+0x300], R8 ;  /* 0x000300080f007988 */ /* 0x000fe20008000411 */
[----:B------:R-:W-:-:S03]  /*0790*/  CS2R R24, SRZ ;  /* 0x0000000000187805 */ /* 0x000fc6000001ff00 */
[----:B------:R0:W-:Y:S01]  /*07a0*/  STS.U16 [R15+UR17+0x700], R31 ;  /* 0x0007001f0f007988 */ /* 0x0001e20008000411 */
[----:B------:R-:W-:-:S03]  /*07b0*/  CS2R R26, SRZ ;  /* 0x00000000001a7805 */ /* 0x000fc6000001ff00 */
[----:B------:R-:W-:Y:S01]  /*07c0*/  STS.U16 [R15+UR17+0xb00], R13 ;  /* 0x000b000d0f007988 */ /* 0x000fe20008000411 */
[----:B-1----:R-:W-:-:S03]  /*07d0*/  CS2R R28, SRZ ;  /* 0x00000000001c7805 */ /* 0x002fc6000001ff00 */
[----:B------:R1:W-:Y:S01]  /*07e0*/  STS.U16 [R15+UR17+0xf00], R4 ;  /* 0x000f00040f007988 */ /* 0x0003e20008000411 */
[----:B------:R-:W-:Y:S02]  /*07f0*/  CS2R R32, SRZ ;  /* 0x0000000000207805 */ /* 0x000fe4000001ff00 */
[----:B0-----:R-:W-:Y:S02]  /*0800*/  CS2R R30, SRZ ;  /* 0x00000000001e7805 */ /* 0x001fe4000001ff00 */
[----:B-1----:R-:W-:Y:S01]  /*0810*/  LOP3.LUT R4, R2, 0xff, RZ, 0xc0, !PT ;  /* 0x000000ff02047812 */ /* 0x002fe200078ec0ff */
[----:B------:R-:W-:Y:S06]  /*0820*/  @!P0 BRA `(.L_x_0) ;  /* 0x00000010000c8947 */ /* 0x000fec0003800000 */
[----:B------:R-:W-:Y:S01]  /*0830*/  IMAD.SHL.U32 R4, R4, 0x2, RZ ;  /* 0x0000000204047824 */ /* 0x000fe200078e00ff */
[--C-:B------:R-:W-:Y:S01]  /*0840*/  SHF.R.U32.HI R15, RZ, 0x2, R2.reuse ;  /* 0x00000002ff0f7819 */ /* 0x100fe20000011602 */
[----:B------:R-:W-:Y:S01]  /*0850*/  ULDC.64 UR20, c[0x0][0x260] ;  /* 0x0000980000147ab9 */ /* 0x000fe20000000a00 */
[----:B------:R-:W0:Y:S01]  /*0860*/  LDC R13, c[0x0][0x268] ;  /* 0x00009a00ff0d7b82 */ /* 0x000e220000000800 */
[----:B------:R-:W-:Y:S01]  /*0870*/  UIMAD UR20, UR16, UR20, URZ ;  /* 0x00000014101472a4 */ /* 0x000fe2000f8e023f */
[----:B------:R-:W-:Y:S01]  /*0880*/  LOP3.LUT R15, R4, 0x30, R15, 0x78, !PT ;  /* 0x00000030040f7812 */ /* 0x000fe200078e780f */
[----:B------:R-:W-:Y:S01]  /*0890*/  ULDC.64 UR18, c[0x0][0x250] ;  /* 0x0000940000127ab9 */ /* 0x000fe20000000a00 */
[C---:B------:R-:W-:Y:S01]  /*08a0*/  LOP3.LUT R4, R2.reuse, 0xf, RZ, 0xc0, !PT ;  /* 0x0000000f02047812 */ /* 0x040fe200078ec0ff */
[----:B------:R-:W-:Y:S01]  /*08b0*/  UIMAD UR18, UR16, UR18, URZ ;  /* 0x00000012101272a4 */ /* 0x000fe2000f8e023f */
[----:B------:R-:W-:Y:S01]  /*08c0*/  LOP3.LUT R3, R2, 0x1f, RZ, 0xc0, !PT ;  /* 0x0000001f02037812 */ /* 0x000fe200078ec0ff */
[----:B------:R-:W-:Y:S01]  /*08d0*/  USHF.L.U32 UR5, UR20, 0x1, URZ ;  /* 0x0000000114057899 */ /* 0x000fe2000800063f */
[--C-:B------:R-:W-:Y:S01]  /*08e0*/  SHF.R.U32.HI R6, RZ, 0x5, R2.reuse ;  /* 0x00000005ff067819 */ /* 0x100fe20000011602 */
[----:B------:R-:W-:Y:S01]  /*08f0*/  ULDC UR4, c[0x0][0x258] ;  /* 0x0000960000047ab9 */ /* 0x000fe20000000800 */
[----:B------:R-:W-:Y:S01]  /*0900*/  IMAD R7, R4, UR21, RZ ;  /* 0x0000001504077c24 */ /* 0x000fe2000f8e02ff */
[----:B------:R-:W-:Y:S01]  /*0910*/  ULDC.64 UR12, c[0x0][0x220] ;  /* 0x00008800000c7ab9 */ /* 0x000fe20000000a00 */
[----:B------:R-:W-:Y:S01]  /*0920*/  IMAD R5, R3, UR4, RZ ;  /* 0x0000000403057c24 */ /* 0x000fe2000f8e02ff */
[----:B------:R-:W-:Y:S01]  /*0930*/  USHF.L.U32 UR4, UR18, 0x1, URZ ;  /* 0x0000000112047899 */ /* 0x000fe2000800063f */
[----:B------:R-:W-:Y:S01]  /*0940*/  IMAD.SHL.U32 R4, R7, 0x2, RZ ;  /* 0x0000000207047824 */ /* 0x000fe200078e00ff */
[----:B------:R-:W-:Y:S01]  /*0950*/  R2UR UR29, R6 ;  /* 0x00000000061d72ca */ /* 0x000fe200000e0000 */
[----:B------:R-:W-:Y:S01]  /*0960*/  IMAD.U32 R11, RZ, RZ, UR5 ;  /* 0x00000005ff0b7e24 */ /* 0x000fe2000f8e00ff */
[--C-:B------:R-:W-:Y:S01]  /*0970*/  SHF.R.U32.HI R6, RZ, 0x5, R2.reuse ;  /* 0x00000005ff067819 */ /* 0x100fe20000011602 */
[----:B------:R-:W-:Y:S01]  /*0980*/  IMAD.SHL.U32 R3, R5, 0x2, RZ ;  /* 0x0000000205037824 */ /* 0x000fe200078e00ff */
[----:B------:R-:W-:Y:S01]  /*0990*/  MOV R8, UR4 ;  /* 0x0000000400087c02 */ /* 0x000fe20008000f00 */
[----:B------:R-:W-:Y:S01]  /*09a0*/  ULDC.64 UR10, c[0x0][0x218] ;  /* 0x00008600000a7ab9 */ /* 0x000fe20000000a00 */
[----:B------:R-:W-:Y:S01]  /*09b0*/  IADD3 R11, P3, P4, R4, UR12, R11 ;  /* 0x0000000c040b7c10 */ /* 0x000fe2000fc7e00b */
[----:B------:R-:W-:Y:S01]  /*09c0*/  UIMAD.WIDE UR4, UR18, 0x2, URZ ;  /* 0x00000002120478a5 */ /* 0x000fe2000f8e023f */
[----:B------:R-:W-:Y:S01]  /*09d0*/  SHF.R.U32.HI R4, RZ, 0x4, R2 ;  /* 0x00000004ff047819 */ /* 0x000fe20000011602 */
[----:B------:R-:W-:Y:S01]  /*09e0*/  UIMAD.WIDE UR6, UR20, 0x2, URZ ;  /* 0x00000002140678a5 */ /* 0x000fe2000f8e023f */
[----:B------:R-:W-:Y:S01]  /*09f0*/  IADD3 R8, P1, P2, R3, UR10, R8 ;  /* 0x0000000a03087c10 */ /* 0x000fe2000fa3e008 */
[----:B------:R-:W-:Y:S01]  /*0a00*/  IMAD.HI R5, R5, 0x2, RZ ;  /* 0x0000000205057827 */ /* 0x000fe200078e02ff */
[----:B------:R-:W-:-:S02]  /*0a10*/  LOP3.LUT R3, R2, 0xe0, RZ, 0xc0, !PT ;  /* 0x000000e002037812 */ /* 0x000fc400078ec0ff */
[----:B------:R-:W-:Y:S02]  /*0a20*/  CS2R R24, SRZ ;  /* 0x0000000000187805 */ /* 0x000fe4000001ff00 */
[----:B------:R-:W-:Y:S01]  /*0a30*/  SGXT.U32 R6, R6, 0x3 ;  /* 0x000000030606781a */ /* 0x000fe20000000000 */
[----:B------:R-:W-:Y:S01]  /*0a40*/  IMAD.U32 R18, RZ, RZ, UR5 ;  /* 0x00000005ff127e24 */ /* 0x000fe2000f8e00ff */
[----:B------:R-:W-:Y:S01]  /*0a50*/  SGXT.U32 R4, R4, 0x4 ;  /* 0x000000040404781a */ /* 0x000fe20000000000 */
[----:B------:R-:W-:Y:S01]  /*0a60*/  IMAD.U32 R10, RZ, RZ, UR19 ;  /* 0x00000013ff0a7e24 */ /* 0x000fe2000f8e00ff */
[----:B------:R-:W-:Y:S01]  /*0a70*/  SHF.R.U32.HI R14, RZ, 0x1, R3 ;  /* 0x00000001ff0e7819 */ /* 0x000fe20000011603 */
[----:B------:R-:W-:Y:S01]  /*0a80*/  IMAD R3, R6, UR19, RZ ;  /* 0x0000001306037c24 */ /* 0x000fe2000f8e02ff */
[----:B------:R-:W-:Y:S01]  /*0a90*/  ISETP.NE.U32.AND P0, PT, R9, RZ, PT ;  /* 0x000000ff0900720c */ /* 0x000fe20003f05070 */
[----:B------:R-:W-:Y:S01]  /*0aa0*/  IMAD.HI R7, R7, 0x2, RZ ;  /* 0x0000000207077827 */ /* 0x000fe200078e02ff */
[----:B------:R-:W-:Y:S01]  /*0ab0*/  IADD3.X R18, R5, UR11, R18, P1, P2 ;  /* 0x0000000b05127c10 */ /* 0x000fe20008fe4412 */
[----:B------:R-:W-:Y:S01]  /*0ac0*/  UIADD3 UR5, UR17, 0x2000, URZ ;  /* 0x0000200011057890 */ /* 0x000fe2000fffe03f */
[----:B------:R-:W-:Y:S01]  /*0ad0*/  SHF.R.U32.HI R9, RZ, 0x2, R2 ;  /* 0x00000002ff097819 */ /* 0x000fe20000011602 */
[----:B------:R-:W-:Y:S01]  /*0ae0*/  IMAD.U32 R16, RZ, RZ, UR7 ;  /* 0x00000007ff107e24 */ /* 0x000fe2000f8e00ff */
[----:B------:R-:W-:Y:S01]  /*0af0*/  CS2R R26, SRZ ;  /* 0x00000000001a7805 */ /* 0x000fe2000001ff00 */
[----:B0-----:R-:W-:Y:S01]  /*0b00*/  IMAD R12, R4, R13, RZ ;  /* 0x0000000d040c7224 */ /* 0x001fe200078e02ff */
[----:B------:R-:W-:Y:S01]  /*0b10*/  SGXT.U32 R9, R9, 0x3 ;  /* 0x000000030909781a */ /* 0x000fe20000000000 */
[----:B------:R-:W-:Y:S01]  /*0b20*/  IMAD R5, R10, 0x8, R3 ;  /* 0x000000080a057824 */ /* 0x000fe200078e0203 */
[----:B------:R-:W-:Y:S01]  /*0b30*/  IADD3.X R16, R7, UR13, R16, P3, P4 ;  /* 0x0000000d07107c10 */ /* 0x000fe20009fe8410 */
[----:B------:R-:W-:Y:S01]  /*0b40*/  IMAD R13, R13, 0x10, R12 ;  /* 0x000000100d0d7824 */ /* 0x000fe200078e020c */
[CC--:B------:R-:W-:Y:S01]  /*0b50*/  LEA R6, P3, R12.reuse, R11.reuse, 0x1 ;  /* 0x0000000b0c067211 */ /* 0x0c0fe200078608ff */
[----:B------:R-:W-:Y:S01]  /*0b60*/  USHF.R.U32.HI UR5, URZ, 0x4, UR5 ;  /* 0x000000043f057899 */ /* 0x000fe20008011605 */
[-C--:B------:R-:W-:Y:S01]  /*0b70*/  LEA R10, P1, R3, R8.reuse, 0x1 ;  /* 0x00000008030a7211 */ /* 0x080fe200078208ff */
[----:B------:R-:W-:Y:S01]  /*0b80*/  IMAD.MOV.U32 R17, RZ, RZ, 0x3f800000 ;  /* 0x3f800000ff117424 */ /* 0x000fe200078e00ff */
[----:B------:R-:W-:Y:S01]  /*0b90*/  LEA R8, P2, R5, R8, 0x1 ;  /* 0x0000000805087211 */ /* 0x000fe200078408ff */
[----:B------:R-:W-:Y:S01]  /*0ba0*/  IMAD.MOV.U32 R21, RZ, RZ, -0x800000 ;  /* 0xff800000ff157424 */ /* 0x000fe200078e00ff */
[----:B------:R-:W-:Y:S01]  /*0bb0*/  LEA R4, P4, R13, R11, 0x1 ;  /* 0x0000000b0d047211 */ /* 0x000fe200078808ff */
[----:B------:R-:W-:Y:S01]  /*0bc0*/  IMAD.MOV.U32 R20, RZ, RZ, -0x800000 ;  /* 0xff800000ff147424 */ /* 0x000fe200078e00ff */
[----:B------:R-:W-:-:S02]  /*0bd0*/  LEA.HI.X.SX32 R7, R12, R16, 0x1, P3 ;  /* 0x000000100c077211 */ /* 0x000fc400018f0eff */
[----:B------:R-:W-:Y:S02]  /*0be0*/  CS2R R28, SRZ ;  /* 0x00000000001c7805 */ /* 0x000fe4000001ff00 */
[----:B------:R-:W-:Y:S02]  /*0bf0*/  SEL R12, RZ, 0x90, !P0 ;  /* 0x00000090ff0c7807 */ /* 0x000fe40004000000 */
[----:B------:R-:W-:Y:S02]  /*0c00*/  CS2R R30, SRZ ;  /* 0x00000000001e7805 */ /* 0x000fe4000001ff00 */
[----:B------:R-:W-:Y:S01]  /*0c10*/  LOP3.LUT R14, R14, UR8, R9, 0xfe, !PT ;  /* 0x000000080e0e7c12 */ /* 0x000fe2000f8efe09 */
[----:B------:R-:W-:Y:S01]  /*0c20*/  USGXT.U32 UR8, UR5, 0xe ;  /* 0x0000000e0508789a */ /* 0x000fe20008000000 */
[----:B------:R-:W-:Y:S02]  /*0c30*/  LEA.HI.X.SX32 R9, R5, R18, 0x1, P2 ;  /* 0x0000001205097211 */ /* 0x000fe400010f0eff */
[----:B------:R-:W-:-:S02]  /*0c40*/  CS2R R32, SRZ ;  /* 0x0000000000207805 */ /* 0x000fc4000001ff00 */
[----:B------:R-:W-:Y:S01]  /*0c50*/  LEA.HI.X.SX32 R5, R13, R16, 0x1, P4 ;  /* 0x000000100d057211 */ /* 0x000fe200020f0eff */
[----:B------:R-:W-:Y:S01]  /*0c60*/  IMAD.MOV.U32 R16, RZ, RZ, 0x3f800000 ;  /* 0x3f800000ff107424 */ /* 0x000fe200078e00ff */
[----:B------:R-:W-:Y:S02]  /*0c70*/  LEA.HI.X.SX32 R11, R3, R18, 0x1, P1 ;  /* 0x00000012030b7211 */ /* 0x000fe400008f0eff */
[----:B------:R-:W-:Y:S02]  /*0c80*/  CS2R R34, SRZ ;  /* 0x0000000000227805 */ /* 0x000fe4000001ff00 */
[----:B------:R-:W-:Y:S02]  /*0c90*/  LOP3.LUT R13, R12, 0x17e, R19, 0x78, !PT ;  /* 0x0000017e0c0d7812 */ /* 0x000fe400078e7813 */
[----:B------:R-:W-:Y:S02]  /*0ca0*/  CS2R R36, SRZ ;  /* 0x0000000000247805 */ /* 0x000fe4000001ff00 */
[----:B------:R-:W-:-:S02]  /*0cb0*/  LOP3.LUT R19, R19, 0x6, RZ, 0xc0, !PT ;  /* 0x0000000613137812 */ /* 0x000fc400078ec0ff */
[----:B------:R-:W-:Y:S02]  /*0cc0*/  CS2R R38, SRZ ;  /* 0x0000000000267805 */ /* 0x000fe4000001ff00 */
[----:B------:R-:W-:Y:S01]  /*0cd0*/  LOP3.LUT R18, R14, 0x8, RZ, 0xfc, !PT ;  /* 0x000000080e127812 */ /* 0x000fe200078efcff */
[----:B------:R-:W-:Y:S01]  /*0ce0*/  UMOV UR14, 0xfffffffe ;  /* 0xfffffffe000e7882 */ /* 0x000fe20000000000 */
[----:B------:R-:W-:Y:S01]  /*0cf0*/  UMOV UR15, 0x7fffffdf ;  /* 0x7fffffdf000f7882 */ /* 0x000fe20000000000 */
[----:B------:R-:W-:Y:S01]  /*0d00*/  UMOV UR9, URZ ;  /* 0x0000003f00097c82 */ /* 0x000fe20008000000 */
[----:B------:R-:W-:Y:S01]  /*0d10*/  UMOV UR6, URZ ;  /* 0x0000003f00067c82 */ /* 0x000fe20008000000 */
[----:B------:R-:W-:Y:S01]  /*0d20*/  UMOV UR7, URZ ;  /* 0x0000003f00077c82 */ /* 0x000fe20008000000 */
[----:B------:R-:W-:Y:S01]  /*0d30*/  UMOV UR4, URZ ;  /* 0x0000003f00047c82 */ /* 0x000fe20008000000 */
[----:B------:R-:W-:Y:S01]  /*0d40*/  UIADD3.64 UR14, UR8, -UR14, URZ ;  /* 0x8000000e080e7297 */ /* 0x000fe2000fffe03f */
[----:B------:R-:W-:Y:S01]  /*0d50*/  UMOV UR5, URZ ;  /* 0x0000003f00057c82 */ /* 0x000fe20008000000 */
[----:B------:R-:W-:-:S10]  /*0d60*/  ULDC UR18, c[0x0][0x238] ;  /* 0x00008e0000127ab9 */ /* 0x000fd40000000800 */
.L_x_1:
[----:B------:R-:W-:Y:S02]  /*0d70*/  IMAD.U32 R41, RZ, RZ, UR4 ;  /* 0x00000004ff297e24 */ /* 0x000fe4000f8e00ff */
[----:B------:R-:W-:Y:S02]  /*0d80*/  IMAD.U32 R23, RZ, RZ, UR4 ;  /* 0x00000004ff177e24 */ /* 0x000fe4000f8e00ff */
[----:B------:R-:W-:-:S04]  /*0d90*/  IMAD.WIDE R40, R41, 0x2, R8 ;  /* 0x0000000229287825 */ /* 0x000fc800078e0208 */
[----:B------:R-:W-:Y:S02]  /*0da0*/  IMAD.WIDE R22, R23, 0x2, R10 ;  /* 0x0000000217167825 */ /* 0x000fe400078e020a */
[----:B------:R-:W2:Y:S04]  /*0db0*/  LDG.E.U16 R40, desc[UR22][R40.64] ;  /* 0x0000001628287981 */ /* 0x000ea8000c1e1500 */
[----:B------:R0:W3:Y:S01]  /*0dc0*/  LDG.E.U16 R42, desc[UR22][R22.64] ;  /* 0x00000016162a7981 */ /* 0x0000e2000c1e1500 */
[----:B------:R-:W-:Y:S01]  /*0dd0*/  BAR.SYNC.DEFER_BLOCKING 0x0 ;  /* 0x0000000000007b1d */ /* 0x000fe20000010000 */
[----:B------:R-:W-:Y:S02]  /*0de0*/  IMAD.U32 R49, RZ, RZ, UR5 ;  /* 0x00000005ff317e24 */ /* 0x000fe4000f8e00ff */
[----:B------:R-:W-:-:S02]  /*0df0*/  IMAD.U32 R51, RZ, RZ, UR5 ;  /* 0x00000005ff337e24 */ /* 0x000fc4000f8e00ff */
[----:B------:R-:W-:-:S04]  /*0e00*/  IMAD.WIDE R48, R49, 0x2, R6 ;  /* 0x0000000231307825 */ /* 0x000fc800078e0206 */
[----:B------:R-:W-:Y:S01]  /*0e10*/  IMAD.WIDE R50, R51, 0x2, R4 ;  /* 0x0000000233327825 */ /* 0x000fe200078e0204 */
[----:B------:R-:W-:-:S04]  /*0e20*/  USHF.L.U32 UR10, UR29, 0x6, URZ ;  /* 0x000000061d0a7899 */ /* 0x000fc8000800063f */
[----:B------:R-:W-:-:S04]  /*0e30*/  ULOP3.LUT UR10, UR10, 0x100, URZ, 0xc0, !UPT ;  /* 0x000001000a0a7892 */ /* 0x000fc8000f8ec03f */
[----:B------:R-:W-:-:S04]  /*0e40*/  ULEA.HI UR10, UR17, UR10, URZ, 0x1c ;  /* 0x0000000a110a7291 */ /* 0x000fc8000f8fe03f */
[----:B------:R-:W-:Y:S01]  /*0e50*/  ULOP3.LUT UR10, UR10, 0x3fff, URZ, 0xc0, !UPT ;  /* 0x00003fff0a0a7892 */ /* 0x000fe2000f8ec03f */
[----:B------:R-:W-:Y:S01]  /*0e60*/  UMOV UR26, UR8 ;  /* 0x00000008001a7c82 */ /* 0x000fe20008000000 */
[----:B------:R-:W-:Y:S01]  /*0e70*/  UMOV UR27, 0x80000020 ;  /* 0x80000020001b7882 */ /* 0x000fe20000000000 */
[----:B------:R-:W-:-:S04]  /*0e80*/  UMOV UR25, 0x40000040 ;  /* 0x4000004000197882 */ /* 0x000fc80000000000 */
[----:B------:R-:W-:Y:S01]  /*0e90*/  UMOV UR24, UR10 ;  /* 0x0000000a00187c82 */ /* 0x000fe20008000000 */
[----:B------:R-:W-:Y:S01]  /*0ea0*/  UMOV UR12, 0x80 ;  /* 0x00000080000c7882 */ /* 0x000fe20000000000 */
[----:B------:R-:W-:Y:S01]  /*0eb0*/  UMOV UR13, 0x40000040 ;  /* 0x40000040000d7882 */ /* 0x000fe20000000000 */
[----:B------:R-:W-:Y:S02]  /*0ec0*/  UMOV UR11, URZ ;  /* 0x0000003f000b7c82 */ /* 0x000fe40008000000 */
[----:B------:R-:W-:Y:S01]  /*0ed0*/  UIADD3.64 UR12, UR10, UR12, URZ ;  /* 0x0000000c0a0c7297 */ /* 0x000fe2000fffe03f */
[----:B0-----:R-:W-:-:S04]  /*0ee0*/  IADD3 R23, P6, R19, UR6, RZ ;  /* 0x0000000613177c10 */ /* 0x001fc8000ffde0ff */
[----:B------:R-:W-:Y:S01]  /*0ef0*/  IADD3 R3, P3, R23, 0x8, RZ ;  /* 0x0000000817037810 */ /* 0x000fe20007f7e0ff */
[----:B--2---:R-:W-:Y:S04]  /*0f00*/  STS.U16 [R15+UR17+0x2200], R40 ;  /* 0x002200280f007988 */ /* 0x004fe80008000411 */
[----:B---3--:R0:W-:Y:S01]  /*0f10*/  STS.U16 [R15+UR17+0x2000], R42 ;  /* 0x0020002a0f007988 */ /* 0x0081e20008000411 */
[----:B------:R1:W-:Y:S06]  /*0f20*/  MEMBAR.ALL.CTA ;  /* 0x0000000000007992 */ /* 0x0003ec0000008000 */
[----:B-1----:R-:W1:Y:S02]  /*0f30*/  FENCE.VIEW.ASYNC.S ;  /* 0x00000000000073c6 */ /* 0x002e640000000000 */
[----:B-1----:R-:W-:Y:S06]  /*0f40*/  BAR.SYNC.DEFER_BLOCKING 0x0 ;  /* 0x0000000000007b1d */ /* 0x002fec0000010000 */
[----:B------:R1:W2:Y:S04]  /*0f50*/  LDG.E.U16 R22, desc[UR22][R48.64] ;  /* 0x0000001630167981 */ /* 0x0002a8000c1e1500 */
[----:B------:R3:W4:Y:S01]  /*0f60*/  LDG.E.U16 R12, desc[UR22][R50.64] ;  /* 0x00000016320c7981 */ /* 0x000722000c1e1500 */
[----:B0-----:R-:W-:-:S06]  /*0f70*/  WARPGROUP.ARRIVE ;  /* 0x00000000000079c5 */ /* 0x001fcc0000000000 */
[----:B------:R-:W-:Y:S01]  /*0f80*/  HGMMA.64x16x16.F32 R40, gdesc[UR24].tnspA, RZ, !UPT ;  /* 0x20200000182879f0 */ /* 0x000fe2000c7008ff */
[----:B-1----:R-:W-:-:S03]  /*0f90*/  IMAD.X R48, RZ, RZ, UR7, P6 ;  /* 0x00000007ff307e24 */ /* 0x002fc6000b0e06ff */
[----:B------:R-:W-:Y:S01]  /*0fa0*/  HGMMA.64x16x16.F32 R40, gdesc[UR12].tnspA, R40, gsb0 ;  /* 0x202000000c2879f0 */ /* 0x000fe20008000828 */
[----:B------:R-:W-:Y:S02]  /*0fb0*/  ISETP.GT.U32.AND P5, PT, R3, R14, PT ;  /* 0x0000000e0300720c */ /* 0x000fe40003fa4070 */
[CC--:B------:R-:W-:Y:S02]  /*0fc0*/  ISETP.GT.U32.AND P4, PT, R23.reuse, R18.reuse, PT ;  /* 0x000000121700720c */ /* 0x0c0fe40003f84070 */
[C---:B------:R-:W-:Y:S02]  /*0fd0*/  ISETP.GE.U32.AND P2, PT, R23.reuse, R18, PT ;  /* 0x000000121700720c */ /* 0x040fe40003f46070 */
[CC--:B------:R-:W-:Y:S02]  /*0fe0*/  ISETP.GT.U32.AND P0, PT, R23.reuse, R14.reuse, PT ;  /* 0x0000000e1700720c */ /* 0x0c0fe40003f04070 */
[C---:B------:R-:W-:Y:S02]  /*0ff0*/  ISETP.GE.U32.AND P1, PT, R23.reuse, R14, PT ;  /* 0x0000000e1700720c */ /* 0x040fe40003f26070 */
[----:B------:R-:W-:-:S02]  /*1000*/  IADD3 R23, P6, R23, 0x9, RZ ;  /* 0x0000000917177810 */ /* 0x000fc40007fde0ff */
[C---:B------:R-:W-:Y:S02]  /*1010*/  ISETP.GT.U32.AND.EX P4, PT, R48.reuse, RZ, PT, P4 ;  /* 0x000000ff3000720c */ /* 0x040fe40003f84140 */
[C---:B------:R-:W-:Y:S02]  /*1020*/  ISETP.GE.U32.AND.EX P2, PT, R48.reuse, RZ, PT, P2 ;  /* 0x000000ff3000720c */ /* 0x040fe40003f46120 */
[C---:B------:R-:W-:Y:S02]  /*1030*/  ISETP.GT.U32.AND.EX P0, PT, R48.reuse, RZ, PT, P0 ;  /* 0x000000ff3000720c */ /* 0x040fe40003f04100 */
[----:B------:R-:W-:Y:S01]  /*1040*/  ISETP.GE.U32.AND.EX P1, PT, R48, RZ, PT, P1 ;  /* 0x000000ff3000720c */ /* 0x000fe20003f26110 */
[----:B------:R-:W-:Y:S02]  /*1050*/  WARPGROUP.DEPBAR.LE gsb0, 0x0 ;  /* 0x00008000000079c5 */ /* 0x000fe40000010000 */
[----:B------:R-:W-:Y:S01]  /*1060*/  FMUL R3, R42, UR18 ;  /* 0x000000122a037c20 */ /* 0x000fe20008400000 */
[--C-:B------:R-:W-:Y:S01]  /*1070*/  IMAD.X R42, RZ, RZ, R48.reuse, P3 ;  /* 0x000000ffff2a7224 */ /* 0x100fe200018e0630 */
[----:B------:R-:W-:Y:S04]  /*1080*/  BAR.SYNC.DEFER_BLOCKING 0x0 ;  /* 0x0000000000007b1d */ /* 0x000fe80000010000 */
[----:B------:R-:W-:Y:S01]  /*1090*/  ISETP.GT.U32.AND.EX P5, PT, R42, RZ, PT, P5 ;  /* 0x000000ff2a00720c */ /* 0x000fe20003fa4150 */
[----:B------:R-:W-:Y:S01]  /*10a0*/  FMUL R42, R43, UR18 ;  /* 0x000000122b2a7c20 */ /* 0x000fe20008400000 */
[----:B------:R-:W-:Y:S01]  /*10b0*/  FSEL R3, R3, -INF , !P4 ;  /* 0xff80000003037808 */ /* 0x000fe20006000000 */
[----:B------:R-:W-:-:S02]  /*10c0*/  IMAD.X R48, RZ, RZ, R48, P6 ;  /* 0x000000ffff307224 */ /* 0x000fc400030e0630 */
[----:B------:R-:W-:Y:S01]  /*10d0*/  FMUL R43, R46, UR18 ;  /* 0x000000122e2b7c20 */ /* 0x000fe20008400000 */
[C---:B------:R-:W-:Y:S02]  /*10e0*/  ISETP.GT.U32.AND P4, PT, R23.reuse, R18, PT ;  /* 0x000000121700720c */ /* 0x040fe40003f84070 */
[----:B------:R-:W-:Y:S02]  /*10f0*/  FSEL R42, R42, -INF , !P2 ;  /* 0xff8000002a2a7808 */ /* 0x000fe40005000000 */
[----:B------:R-:W-:Y:S01]  /*1100*/  ISETP.GT.U32.AND P3, PT, R23, R14, PT ;  /* 0x0000000e1700720c */ /* 0x000fe20003f64070 */
[----:B------:R-:W-:Y:S01]  /*1110*/  FMUL R23, R47, UR18 ;  /* 0x000000122f177c20 */ /* 0x000fe20008400000 */
[----:B------:R-:W-:Y:S02]  /*1120*/  ISETP.GT.U32.AND.EX P4, PT, R48, RZ, PT, P4 ;  /* 0x000000ff3000720c */ /* 0x000fe40003f84140 */
[----:B------:R-:W-:Y:S02]  /*1130*/  FSEL R43, R43, -INF , !P0 ;  /* 0xff8000002b2b7808 */ /* 0x000fe40004000000 */
[----:B------:R-:W-:Y:S01]  /*1140*/  FMNMX R46, R3, R42, !PT ;  /* 0x0000002a032e7209 */ /* 0x000fe20007800000 */
[----:B------:R-:W-:Y:S01]  /*1150*/  FMUL R40, R40, UR18 ;  /* 0x0000001228287c20 */ /* 0x000fe20008400000 */
[----:B------:R-:W-:Y:S01]  /*1160*/  FMUL R41, R41, UR18 ;  /* 0x0000001229297c20 */ /* 0x000fe20008400000 */
[----:B------:R-:W-:Y:S01]  /*1170*/  FSEL R23, R23, -INF , !P4 ;  /* 0xff80000017177808 */ /* 0x000fe20006000000 */
[----:B------:R-:W-:Y:S01]  /*1180*/  FMUL R44, R44, UR18 ;  /* 0x000000122c2c7c20 */ /* 0x000fe20008400000 */
[----:B------:R-:W-:-:S02]  /*1190*/  FMNMX R46, R43, R46, !PT ;  /* 0x0000002e2b2e7209 */ /* 0x000fc40007800000 */
[----:B------:R-:W-:Y:S02]  /*11a0*/  ISETP.GT.U32.AND.EX P3, PT, R48, RZ, PT, P3 ;  /* 0x000000ff3000720c */ /* 0x000fe40003f64130 */
[----:B------:R-:W-:Y:S02]  /*11b0*/  FSEL R40, R40, -INF , !P0 ;  /* 0xff80000028287808 */ /* 0x000fe40004000000 */
[----:B------:R-:W-:Y:S02]  /*11c0*/  FSEL R41, R41, -INF , !P1 ;  /* 0xff80000029297808 */ /* 0x000fe40004800000 */
[----:B------:R-:W-:Y:S01]  /*11d0*/  FMNMX R48, R23, R46, !PT ;  /* 0x0000002e17307209 */ /* 0x000fe20007800000 */
[----:B------:R-:W-:Y:S01]  /*11e0*/  FMUL R46, R45, UR18 ;  /* 0x000000122d2e7c20 */ /* 0x000fe20008400000 */
[----:B------:R-:W-:Y:S02]  /*11f0*/  FSEL R45, R44, -INF , !P5 ;  /* 0xff8000002c2d7808 */ /* 0x000fe40006800000 */
[----:B------:R-:W-:-:S02]  /*1200*/  FMNMX R44, R40, R41, !PT ;  /* 0x00000029282c7209 */ /* 0x000fc40007800000 */
[----:B------:R-:W-:Y:S02]  /*1210*/  FSEL R46, R46, -INF , !P3 ;  /* 0xff8000002e2e7808 */ /* 0x000fe40005800000 */
[----:B------:R-:W-:Y:S01]  /*1220*/  FMNMX R47, R45, R44, !PT ;  /* 0x0000002c2d2f7209 */ /* 0x000fe20007800000 */
[----:B------:R-:W3:Y:S03]  /*1230*/  SHFL.BFLY PT, R49, R48, 0x2, 0x1f ;  /* 0x0c401f0030317f89 */ /* 0x000ee600000e0000 */
[----:B------:R-:W-:-:S05]  /*1240*/  FMNMX R47, R46, R47, !PT ;  /* 0x0000002f2e2f7209 */ /* 0x000fca0007800000 */
[----:B------:R-:W0:Y:S01]  /*1250*/  SHFL.BFLY PT, R44, R47, 0x2, 0x1f ;  /* 0x0c401f002f2c7f89 */ /* 0x000e2200000e0000 */
[----:B---3--:R-:W-:-:S05]  /*1260*/  FMNMX R51, R48, R49, !PT ;  /* 0x0000003130337209 */ /* 0x008fca0007800000 */
[----:B------:R-:W1:Y:S01]  /*1270*/  SHFL.BFLY PT, R50, R51, 0x1, 0x1f ;  /* 0x0c201f0033327f89 */ /* 0x000e6200000e0000 */
[----:B0-----:R-:W-:-:S05]  /*1280*/  FMNMX R48, R47, R44, !PT ;  /* 0x0000002c2f307209 */ /* 0x001fca0007800000 */
[----:B------:R-:W0:Y:S01]  /*1290*/  SHFL.BFLY PT, R49, R48, 0x1, 0x1f ;  /* 0x0c201f0030317f89 */ /* 0x000e2200000e0000 */
[----:B-1----:R-:W-:-:S04]  /*12a0*/  FMNMX R53, R51, R50, !PT ;  /* 0x0000003233357209 */ /* 0x002fc80007800000 */
[----:B------:R-:W-:Y:S02]  /*12b0*/  FMNMX R44, R53, R20, !PT ;  /* 0x00000014352c7209 */ /* 0x000fe40007800000 */
[----:B0-----:R-:W-:-:S03]  /*12c0*/  FMNMX R50, R48, R49, !PT ;  /* 0x0000003130327209 */ /* 0x001fc60007800000 */
[--C-:B------:R-:W-:Y:S01]  /*12d0*/  FADD R23, R23, -R44.reuse ;  /* 0x8000002c17177221 */ /* 0x100fe20000000000 */
[----:B------:R-:W-:Y:S01]  /*12e0*/  FMNMX R48, R50, R21, !PT ;  /* 0x0000001532307209 */ /* 0x000fe20007800000 */
[--C-:B------:R-:W-:Y:S01]  /*12f0*/  FADD R3, R3, -R44.reuse ;  /* 0x8000002c03037221 */ /* 0x100fe20000000000 */
[----:B------:R-:W-:Y:S01]  /*1300*/  FADD R42, R42, -R44 ;  /* 0x8000002c2a2a7221 */ /* 0x000fe20000000000 */
[----:B------:R-:W-:Y:S01]  /*1310*/  FMUL R47, R23, 1.4426950216293334961 ;  /* 0x3fb8aa3b172f7820 */ /* 0x000fe20000400000 */
[----:B------:R-:W-:Y:S01]  /*1320*/  FADD R20, -R44, R20 ;  /* 0x000000142c147221 */ /* 0x000fe20000000100 */
[--C-:B------:R-:W-:Y:S01]  /*1330*/  FADD R23, R40, -R48.reuse ;  /* 0x8000003028177221 */ /* 0x100fe20000000000 */
[----:B------:R-:W-:Y:S01]  /*1340*/  FADD R41, R41, -R48 ;  /* 0x8000003029297221 */ /* 0x000fe20000000000 */
[----:B------:R-:W-:Y:S01]  /*1350*/  FMUL R3, R3, 1.4426950216293334961 ;  /* 0x3fb8aa3b03037820 */ /* 0x000fe20000400000 */
[----:B------:R-:W-:Y:S01]  /*1360*/  FMUL R42, R42, 1.4426950216293334961 ;  /* 0x3fb8aa3b2a2a7820 */ /* 0x000fe20000400000 */
[----:B------:R-:W-:Y:S01]  /*1370*/  FADD R43, R43, -R44 ;  /* 0x8000002c2b2b7221 */ /* 0x000fe20000000000 */
[----:B------:R0:W-:Y:S01]  /*1380*/  MUFU.EX2 R40, R47 ;  /* 0x0000002f00287308 */ /* 0x0001e20000000800 */
[----:B------:R-:W-:Y:S01]  /*1390*/  FMUL R23, R23, 1.4426950216293334961 ;  /* 0x3fb8aa3b17177820 */ /* 0x000fe20000400000 */
[--C-:B------:R-:W-:Y:S01]  /*13a0*/  FADD R45, R45, -R48.reuse ;  /* 0x800000302d2d7221 */ /* 0x100fe20000000000 */
[----:B------:R-:W-:Y:S01]  /*13b0*/  FMUL R41, R41, 1.4426950216293334961 ;  /* 0x3fb8aa3b29297820 */ /* 0x000fe20000400000 */
[----:B------:R-:W-:Y:S01]  /*13c0*/  FMUL R43, R43, 1.4426950216293334961 ;  /* 0x3fb8aa3b2b2b7820 */ /* 0x000fe20000400000 */
[----:B------:R-:W-:Y:S01]  /*13d0*/  FADD R46, R46, -R48 ;  /* 0x800000302e2e7221 */ /* 0x000fe20000000000 */
[----:B------:R-:W-:Y:S01]  /*13e0*/  FMUL R45, R45, 1.4426950216293334961 ;  /* 0x3fb8aa3b2d2d7820 */ /* 0x000fe20000400000 */
[----:B0-----:R-:W-:Y:S01]  /*13f0*/  FMUL R47, R20, 1.4426950216293334961 ;  /* 0x3fb8aa3b142f7820 */ /* 0x001fe20000400000 */
[----:B------:R-:W-:Y:S01]  /*1400*/  FADD R20, -R48, R21 ;  /* 0x0000001530147221 */ /* 0x000fe20000000100 */
[----:B------:R-:W-:Y:S01]  /*1410*/  MUFU.EX2 R3, R3 ;  /* 0x0000000300037308 */ /* 0x000fe20000000800 */
[----:B------:R-:W-:-:S02]  /*1420*/  FMUL R46, R46, 1.4426950216293334961 ;  /* 0x3fb8aa3b2e2e7820 */ /* 0x000fc40000400000 */
[----:B------:R-:W-:-:S05]  /*1430*/  FMUL R20, R20, 1.4426950216293334961 ;  /* 0x3fb8aa3b14147820 */ /* 0x000fca0000400000 */
[----:B------:R-:W0:Y:S08]  /*1440*/  MUFU.EX2 R42, R42 ;  /* 0x0000002a002a7308 */ /* 0x000e300000000800 */
[----:B------:R-:W-:Y:S08]  /*1450*/  MUFU.EX2 R23, R23 ;  /* 0x0000001700177308 */ /* 0x000ff00000000800 */
[----:B------:R1:W3:Y:S01]  /*1460*/  MUFU.EX2 R50, R41 ;  /* 0x0000002900327308 */ /* 0x0002e20000000800 */
[----:B--2---:R-:W-:Y:S04]  /*1470*/  STS.U16 [R13+UR17+0x2000], R22 ;  /* 0x002000160d007988 */ /* 0x004fe80008000411 */
[----:B----4-:R-:W-:Y:S01]  /*1480*/  STS.U16 [R13+UR17+0x2200], R12 ;  /* 0x0022000c0d007988 */ /* 0x010fe20008000411 */
[----:B------:R2:W-:Y:S06]  /*1490*/  MEMBAR.ALL.CTA ;  /* 0x0000000000007992 */ /* 0x0005ec0000008000 */
[----:B--2---:R-:W2:Y:S01]  /*14a0*/  FENCE.VIEW.ASYNC.S ;  /* 0x00000000000073c6 */ /* 0x004ea20000000000 */
[----:B------:R-:W4:Y:S08]  /*14b0*/  MUFU.EX2 R43, R43 ;  /* 0x0000002b002b7308 */ /* 0x000f300000000800 */
[----:B------:R-:W5:Y:S08]  /*14c0*/  MUFU.EX2 R45, R45 ;  /* 0x0000002d002d7308 */ /* 0x000f700000000800 */
[----:B------:R-:W2:Y:S08]  /*14d0*/  MUFU.EX2 R47, R47 ;  /* 0x0000002f002f7308 */ /* 0x000eb00000000800 */
[----:B------:R-:W2:Y:S08]  /*14e0*/  MUFU.EX2 R20, R20 ;  /* 0x0000001400147308 */ /* 0x000eb00000000800 */
[----:B------:R-:W2:Y:S01]  /*14f0*/  MUFU.EX2 R46, R46 ;  /* 0x0000002e002e7308 */ /* 0x000ea20000000800 */
[----:B0-----:R-:W-:Y:S01]  /*1500*/  FADD R52, R3, R42 ;  /* 0x0000002a03347221 */ /* 0x001fe20000000000 */
[----:B-1----:R-:W-:Y:S01]  /*1510*/  F2FP.F16.F32.PACK_AB R41, R42, R3 ;  /* 0x000000032a29723e */ /* 0x002fe200000000ff */
[----:B---3--:R-:W-:-:S02]  /*1520*/  FADD R42, R23, R50 ;  /* 0x00000032172a7221 */ /* 0x008fc40000000000 */
[----:B----4-:R-:W-:Y:S02]  /*1530*/  FADD R21, R43, R52 ;  /* 0x000000342b157221 */ /* 0x010fe40000000000 */
[----:B-----5:R-:W-:Y:S01]  /*1540*/  FADD R3, R45, R42 ;  /* 0x0000002a2d037221 */ /* 0x020fe20000000000 */
[-C--:B--2---:R-:W-:Y:S01]  /*1550*/  FMUL R26, R26, R47.reuse ;  /* 0x0000002f1a1a7220 */ /* 0x084fe20000400000 */
[-C--:B------:R-:W-:Y:S01]  /*1560*/  FMUL R27, R27, R47.reuse ;  /* 0x0000002f1b1b7220 */ /* 0x080fe20000400000 */
[-C--:B------:R-:W-:Y:S01]  /*1570*/  FMUL R30, R30, R47.reuse ;  /* 0x0000002f1e1e7220 */ /* 0x080fe20000400000 */
[-C--:B------:R-:W-:Y:S01]  /*1580*/  FMUL R31, R31, R47.reuse ;  /* 0x0000002f1f1f7220 */ /* 0x080fe20000400000 */
[-C--:B------:R-:W-:Y:S01]  /*1590*/  FMUL R34, R34, R47.reuse ;  /* 0x0000002f22227220 */ /* 0x080fe20000400000 */
[-C--:B------:R-:W-:Y:S01]  /*15a0*/  FMUL R35, R35, R47.reuse ;  /* 0x0000002f23237220 */ /* 0x080fe20000400000 */
[-C--:B------:R-:W-:Y:S01]  /*15b0*/  FMUL R38, R38, R47.reuse ;  /* 0x0000002f26267220 */ /* 0x080fe20000400000 */
[----:B------:R-:W-:Y:S01]  /*15c0*/  FMUL R39, R39, R47 ;  /* 0x0000002f27277220 */ /* 0x000fe20000400000 */
[-C--:B------:R-:W-:Y:S01]  /*15d0*/  FMUL R24, R24, R20.reuse ;  /* 0x0000001418187220 */ /* 0x080fe20000400000 */
[-C--:B------:R-:W-:Y:S01]  /*15e0*/  FMUL R25, R25, R20.reuse ;  /* 0x0000001419197220 */ /* 0x080fe20000400000 */
[-C--:B------:R-:W-:Y:S01]  /*15f0*/  FMUL R28, R28, R20.reuse ;  /* 0x000000141c1c7220 */ /* 0x080fe20000400000 */
[-C--:B------:R-:W-:Y:S01]  /*1600*/  FMUL R29, R29, R20.reuse ;  /* 0x000000141d1d7220 */ /* 0x080fe20000400000 */
[-C--:B------:R-:W-:Y:S01]  /*1610*/  FMUL R32, R32, R20.reuse ;  /* 0x0000001420207220 */ /* 0x080fe20000400000 */
[-C--:B------:R-:W-:Y:S01]  /*1620*/  FMUL R33, R33, R20.reuse ;  /* 0x0000001421217220 */ /* 0x080fe20000400000 */
[-C--:B------:R-:W-:Y:S01]  /*1630*/  FMUL R36, R36, R20.reuse ;  /* 0x0000001424247220 */ /* 0x080fe20000400000 */
[----:B------:R-:W-:Y:S01]  /*1640*/  FMUL R37, R37, R20 ;  /* 0x0000001425257220 */ /* 0x000fe20000400000 */
[C---:B------:R-:W-:Y:S01]  /*1650*/  FADD R21, R40.reuse, R21 ;  /* 0x0000001528157221 */ /* 0x040fe20000000000 */
[----:B------:R-:W-:Y:S01]  /*1660*/  F2FP.F16.F32.PACK_AB R43, R40, R43 ;  /* 0x0000002b282b723e */ /* 0x000fe200000000ff */
[----:B------:R-:W-:Y:S01]  /*1670*/  FADD R3, R46, R3 ;  /* 0x000000032e037221 */ /* 0x000fe20000000000 */
[----:B------:R-:W-:-:S02]  /*1680*/  F2FP.F16.F32.PACK_AB R40, R50, R23 ;  /* 0x000000173228723e */ /* 0x000fc400000000ff */
[----:B------:R-:W-:Y:S01]  /*1690*/  F2FP.F16.F32.PACK_AB R42, R46, R45 ;  /* 0x0000002d2e2a723e */ /* 0x000fe200000000ff */
[----:B------:R-:W-:Y:S06]  /*16a0*/  BAR.SYNC.DEFER_BLOCKING 0x0 ;  /* 0x0000000000007b1d */ /* 0x000fec0000010000 */
[----:B------:R-:W0:Y:S01]  /*16b0*/  SHFL.BFLY PT, R12, R3, 0x2, 0x1f ;  /* 0x0c401f00030c7f89 */ /* 0x000e2200000e0000 */
[----:B------:R-:W-:Y:S01]  /*16c0*/  UMOV UR10, UR8 ;  /* 0x00000008000a7c82 */ /* 0x000fe20008000000 */
[----:B------:R-:W-:Y:S02]  /*16d0*/  UMOV UR11, 0xc0000010 ;  /* 0xc0000010000b7882 */ /* 0x000fe40000000000 */
[----:B------:R-:W1:Y:S01]  /*16e0*/  SHFL.BFLY PT, R22, R21, 0x2, 0x1f ;  /* 0x0c401f0015167f89 */ /* 0x000e6200000e0000 */
[----:B------:R-:W-:-:S06]  /*16f0*/  WARPGROUP.ARRIVE ;  /* 0x00000000000079c5 */ /* 0x000fcc0000000000 */
[----:B------:R-:W-:Y:S01]  /*1700*/  HGMMA.64x32x16.F32 R24, R40, gdesc[UR8], R24, gsb0 ;  /* 0x0060000828187df0 */ /* 0x000fe20008000818 */
[----:B0-----:R-:W-:Y:S01]  /*1710*/  FADD R12, R3, R12 ;  /* 0x0000000c030c7221 */ /* 0x001fe20000000000 */
[----:B------:R-:W-:Y:S01]  /*1720*/  UIADD3 UR6, UP0, UR6, 0x10, URZ ;  /* 0x0000001006067890 */ /* 0x000fe2000ff1e03f */
[----:B-1----:R-:W-:-:S03]  /*1730*/  FADD R22, R21, R22 ;  /* 0x0000001615167221 */ /* 0x002fc60000000000 */
[----:B------:R-:W0:Y:S01]  /*1740*/  SHFL.BFLY PT, R3, R12, 0x1, 0x1f ;  /* 0x0c201f000c037f89 */ /* 0x000e2200000e0000 */
[----:B------:R-:W-:-:S03]  /*1750*/  UIADD3.X UR7, URZ, UR7, URZ, UP0, !UPT ;  /* 0x000000073f077290 */ /* 0x000fc600087fe43f */
[----:B------:R-:W1:Y:S01]  /*1760*/  SHFL.BFLY PT, R21, R22, 0x1, 0x1f ;  /* 0x0c201f0016157f89 */ /* 0x000e6200000e0000 */
[----:B------:R-:W-:-:S04]  /*1770*/  UISETP.GE.U32.AND UP0, UPT, UR6, UR28, UPT ;  /* 0x0000001c0600728c */ /* 0x000fc8000bf06070 */
[----:B------:R-:W-:-:S06]  /*1780*/  UISETP.GE.U32.AND.EX UP0, UPT, UR7, URZ, UPT, UP0 ;  /* 0x0000003f0700728c */ /* 0x000fcc000bf06100 */
[----:B------:R-:W-:Y:S01]  /*1790*/  PLOP3.LUT P0, PT, PT, PT, UP0, 0x80, 0x0 ;  /* 0x000000000000781c */ /* 0x000fe20003f0f008 */
[----:B------:R-:W-:Y:S02]  /*17a0*/  ULEA UR5, UR21, UR5, 0x4 ;  /* 0x0000000515057291 */ /* 0x000fe4000f8e203f */
[----:B------:R-:W-:Y:S01]  /*17b0*/  ULEA UR4, UR19, UR4, 0x4 ;  /* 0x0000000413047291 */ /* 0x000fe2000f8e203f */
[----:B0-----:R-:W-:Y:S01]  /*17c0*/  FADD R3, R12, R3 ;  /* 0x000000030c037221 */ /* 0x001fe20000000000 */
[----:B-1----:R-:W-:-:S03]  /*17d0*/  FADD R46, R22, R21 ;  /* 0x00000015162e7221 */ /* 0x002fc60000000000 */
[----:B------:R-:W-:Y:S01]  /*17e0*/  FFMA R17, R20, R17, R3 ;  /* 0x0000001114117223 */ /* 0x000fe20000000003 */
[----:B------:R-:W-:Y:S01]  /*17f0*/  MOV R12, R48 ;  /* 0x00000030000c7202 */ /* 0x000fe20000000f00 */
[----:B------:R-:W-:Y:S02]  /*1800*/  IMAD.MOV.U32 R3, RZ, RZ, R44 ;  /* 0x000000ffff037224 */ /* 0x000fe400078e002c */
[----:B------:R-:W-:Y:S01]  /*1810*/  FFMA R16, R47, R16, R46 ;  /* 0x000000102f107223 */ /* 0x000fe2000000002e */
[----:B------:R-:W-:Y:S02]  /*1820*/  IMAD.MOV.U32 R21, RZ, RZ, R48 ;  /* 0x000000ffff157224 */ /* 0x000fe400078e0030 */
[----:B------:R-:W-:Y:S01]  /*1830*/  IMAD.MOV.U32 R20, RZ, RZ, R44 ;  /* 0x000000ffff147224 */ /* 0x000fe200078e002c */
[----:B------:R-:W-:Y:S02]  /*1840*/  WARPGROUP.DEPBAR.LE gsb0, 0x0 ;  /* 0x00008000000079c5 */ /* 0x000fe40000010000 */
[----:B------:R-:W-:Y:S05]  /*1850*/  @!P0 BRA `(.L_x_1) ;  /* 0xfffffff400448947 */ /* 0x000fea000383ffff */
.L_x_0:
[----:B------:R-:W-:Y:S02]  /*1860*/  IMAD.MOV.U32 R5, RZ, RZ, R16 ;  /* 0x000000ffff057224 */ /* 0x000fe400078e0010 */
[----:B------:R-:W-:Y:S01]  /*1870*/  FMUL R9, R34, 0.25 ;  /* 0x3e80000022097820 */ /* 0x000fe20000400000 */
[----:B------:R-:W-:Y:S01]  /*1880*/  FMUL R4, R35, 0.25 ;  /* 0x3e80000023047820 */ /* 0x000fe20000400000 */
[----:B------:R-:W-:Y:S01]  /*1890*/  FMUL R6, R31, 0.25 ;  /* 0x3e8000001f067820 */ /* 0x000fe20000400000 */
[C---:B------:R-:W-:Y:S01]  /*18a0*/  FMUL R16, R5.reuse, 8388608 ;  /* 0x4b00000005107820 */ /* 0x040fe20000400000 */
[C---:B------:R-:W-:Y:S01]  /*18b0*/  FSETP.GT.AND P0, PT, |R5|.reuse, 8.50705917302346158658e+37, PT ;  /* 0x7e8000000500780b */ /* 0x040fe20003f04200 */
[----:B------:R-:W-:Y:S01]  /*18c0*/  FMUL R7, R38, 0.25 ;  /* 0x3e80000026077820 */ /* 0x000fe20000400000 */
[----:B------:R-:W-:Y:S01]  /*18d0*/  FSETP.GEU.AND P4, PT, |R5|, 1.175494350822287508e-38, PT ;  /* 0x008000000500780b */ /* 0x000fe20003f8e200 */
[----:B------:R-:W-:Y:S01]  /*18e0*/  FMUL R18, R39, 0.25 ;  /* 0x3e80000027127820 */ /* 0x000fe20000400000 */
[----:B------:R-:W-:Y:S01]  /*18f0*/  FSETP.GEU.AND P3, PT, R5, 1.175494350822287508e-38, PT ;  /* 0x008000000500780b */ /* 0x000fe20003f6e000 */
[----:B------:R-:W-:Y:S01]  /*1900*/  FMUL R22, R17, 8388608 ;  /* 0x4b00000011167820 */ /* 0x000fe20000400000 */
[----:B------:R-:W-:Y:S01]  /*1910*/  FSEL R34, R9, R34, P0 ;  /* 0x0000002209227208 */ /* 0x000fe20000000000 */
[----:B------:R-:W-:Y:S01]  /*1920*/  FMUL R9, R26, 0.25 ;  /* 0x3e8000001a097820 */ /* 0x000fe20000400000 */
[----:B------:R-:W-:Y:S01]  /*1930*/  FSEL R35, R4, R35, P0 ;  /* 0x0000002304237208 */ /* 0x000fe20000000000 */
[----:B------:R-:W-:Y:S01]  /*1940*/  FMUL R4, R37, 0.25 ;  /* 0x3e80000025047820 */ /* 0x000fe20000400000 */
[----:B------:R-:W-:Y:S01]  /*1950*/  FSEL R31, R6, R31, P0 ;  /* 0x0000001f061f7208 */ /* 0x000fe20000000000 */
[----:B------:R-:W-:Y:S01]  /*1960*/  FMUL R6, R27, 0.25 ;  /* 0x3e8000001b067820 */ /* 0x000fe20000400000 */
[----:B------:R-:W-:Y:S01]  /*1970*/  FSETP.GT.AND P1, PT, |R17|, 8.50705917302346158658e+37, PT ;  /* 0x7e8000001100780b */ /* 0x000fe20003f24200 */
[----:B------:R-:W-:Y:S01]  /*1980*/  IMAD.SHL.U32 R13, R2, 0x4, RZ ;  /* 0x00000004020d7824 */ /* 0x000fe200078e00ff */
[----:B------:R-:W-:Y:S01]  /*1990*/  FSEL R16, R16, R5, !P3 ;  /* 0x0000000510107208 */ /* 0x000fe20005800000 */
[----:B------:R-:W-:Y:S01]  /*19a0*/  @P0 FMUL R5, R5, 0.25 ;  /* 0x3e80000005050820 */ /* 0x000fe20000400000 */
[----:B------:R-:W-:Y:S01]  /*19b0*/  FSEL R8, R9, R26, P0 ;  /* 0x0000001a09087208 */ /* 0x000fe20000000000 */
[----:B------:R-:W-:Y:S01]  /*19c0*/  FMUL R9, R32, 0.25 ;  /* 0x3e80000020097820 */ /* 0x000fe20000400000 */
[----:B------:R-:W-:Y:S01]  /*19d0*/  FSEL R20, R7, R38, P0 ;  /* 0x0000002607147208 */ /* 0x000fe20000000000 */
[----:B------:R-:W-:Y:S01]  /*19e0*/  FMUL R7, R30, 0.25 ;  /* 0x3e8000001e077820 */ /* 0x000fe20000400000 */
[----:B------:R-:W-:Y:S01]  /*19f0*/  FSEL R26, R4, R37, P1 ;  /* 0x00000025041a7208 */ /* 0x000fe20000800000 */
[----:B------:R-:W-:Y:S01]  /*1a00*/  FMUL R4, R33, 0.25 ;  /* 0x3e80000021047820 */ /* 0x000fe20000400000 */
[----:B------:R-:W-:Y:S01]  /*1a10*/  FSEL R27, R6, R27, P0 ;  /* 0x0000001b061b7208 */ /* 0x000fe20000000000 */
[----:B------:R-:W-:Y:S01]  /*1a20*/  @!P4 FMUL R5, R5, 16777216 ;  /* 0x4b8000000505c820 */ /* 0x000fe20000400000 */
[----:B------:R-:W-:Y:S01]  /*1a30*/  FMUL R6, R29, 0.25 ;  /* 0x3e8000001d067820 */ /* 0x000fe20000400000 */
[----:B------:R-:W-:Y:S01]  /*1a40*/  FSEL R18, R18, R39, P0 ;  /* 0x0000002712127208 */ /* 0x000fe20000000000 */
[----:B------:R-:W-:Y:S01]  /*1a50*/  @!P4 FMUL R8, R8, 16777216 ;  /* 0x4b8000000808c820 */ /* 0x000fe20000400000 */
[----:B------:R-:W-:Y:S01]  /*1a60*/  FSEL R30, R7, R30, P0 ;  /* 0x0000001e071e7208 */ /* 0x000fe20000000000 */
[----:B------:R-:W-:Y:S01]  /*1a70*/  FMUL R7, R36, 0.25 ;  /* 0x3e80000024077820 */ /* 0x000fe20000400000 */
[----:B------:R-:W-:Y:S01]  /*1a80*/  LOP3.LUT R10, R2, 0x7, RZ, 0xc0, !PT ;  /* 0x00000007020a7812 */ /* 0x000fe200078ec0ff */
[----:B------:R-:W0:Y:S01]  /*1a90*/  MUFU.RCP R5, R5 ;  /* 0x0000000500057308 */ /* 0x000e220000001000 */
[----:B------:R-:W-:Y:S01]  /*1aa0*/  FSEL R33, R4, R33, P1 ;  /* 0x0000002104217208 */ /* 0x000fe20000800000 */
[----:B------:R-:W-:Y:S01]  /*1ab0*/  @!P4 FMUL R18, R18, 16777216 ;  /* 0x4b8000001212c820 */ /* 0x000fe20000400000 */
[----:B------:R-:W-:Y:S01]  /*1ac0*/  FSETP.GEU.AND P2, PT, R17, 1.175494350822287508e-38, PT ;  /* 0x008000001100780b */ /* 0x000fe20003f4e000 */
[----:B------:R-:W-:Y:S01]  /*1ad0*/  @!P4 FMUL R20, R20, 16777216 ;  /* 0x4b8000001414c820 */ /* 0x000fe20000400000 */
[----:B------:R-:W-:Y:S01]  /*1ae0*/  FSEL R4, R6, R29, P1 ;  /* 0x0000001d06047208 */ /* 0x000fe20000800000 */
[----:B------:R-:W-:Y:S01]  /*1af0*/  FMUL R6, R25, 0.25 ;  /* 0x3e80000019067820 */ /* 0x000fe20000400000 */
[----:B------:R-:W-:Y:S01]  /*1b00*/  FSETP.GEU.AND P0, PT, |R17|, 1.175494350822287508e-38, PT ;  /* 0x008000001100780b */ /* 0x000fe20003f0e200 */
[----:B------:R-:W-:Y:S01]  /*1b10*/  @!P4 FMUL R35, R35, 16777216 ;  /* 0x4b8000002323c820 */ /* 0x000fe20000400000 */
[----:B------:R-:W-:Y:S01]  /*1b20*/  FSEL R32, R9, R32, P1 ;  /* 0x0000002009207208 */ /* 0x000fe20000800000 */
[----:B------:R-:W-:Y:S01]  /*1b30*/  FMUL R9, R24, 0.25 ;  /* 0x3e80000018097820 */ /* 0x000fe20000400000 */
[----:B------:R-:W-:Y:S01]  /*1b40*/  LEA R11, R10, UR17, 0x4 ;  /* 0x000000110a0b7c11 */ /* 0x000fe2000f8e20ff */
[----:B------:R-:W-:Y:S01]  /*1b50*/  @!P4 FMUL R34, R34, 16777216 ;  /* 0x4b8000002222c820 */ /* 0x000fe20000400000 */
[----:B------:R-:W-:Y:S01]  /*1b60*/  FSEL R22, R22, R17, !P2 ;  /* 0x0000001116167208 */ /* 0x000fe20005000000 */
[----:B------:R-:W-:Y:S01]  /*1b70*/  @P1 FMUL R17, R17, 0.25 ;  /* 0x3e80000011111820 */ /* 0x000fe20000400000 */
[----:B------:R-:W-:Y:S01]  /*1b80*/  FSEL R25, R6, R25, P1 ;  /* 0x0000001906197208 */ /* 0x000fe20000800000 */
[--C-:B------:R-:W-:Y:S01]  /*1b90*/  IMAD R10, R10, -0x8, R11.reuse ;  /* 0xfffffff80a0a7824 */ /* 0x100fe200078e020b */
[----:B------:R-:W-:Y:S01]  /*1ba0*/  LOP3.LUT R13, R13, 0x1c0, RZ, 0xc0, !PT ;  /* 0x000001c00d0d7812 */ /* 0x000fe200078ec0ff */
[----:B------:R-:W-:Y:S01]  /*1bb0*/  @!P4 FMUL R31, R31, 16777216 ;  /* 0x4b8000001f1fc820 */ /* 0x000fe20000400000 */
[----:B------:R-:W-:Y:S01]  /*1bc0*/  FSEL R6, R9, R24, P1 ;  /* 0x0000001809067208 */ /* 0x000fe20000800000 */
[----:B------:R-:W-:Y:S01]  /*1bd0*/  VIADD R9, R22, 0xc0cafb0d ;  /* 0xc0cafb0d16097836 */ /* 0x000fe20000000000 */
[C---:B------:R-:W-:Y:S01]  /*1be0*/  LOP3.LUT R44, R2.reuse, 0x8, RZ, 0xc0, !PT ;  /* 0x00000008022c7812 */ /* 0x040fe200078ec0ff */
[----:B------:R-:W-:Y:S01]  /*1bf0*/  IMAD.IADD R19, R13, 0x1, R10 ;  /* 0x000000010d137824 */ /* 0x000fe200078e020a */
[----:B------:R-:W-:Y:S01]  /*1c00*/  LOP3.LUT R24, R2, 0xf0, RZ, 0xc0, !PT ;  /* 0x000000f002187812 */ /* 0x000fe200078ec0ff */
[----:B------:R-:W-:Y:S01]  /*1c10*/  VIADD R10, R16, 0xc0cafb0d ;  /* 0xc0cafb0d100a7836 */ /* 0x000fe20000000000 */
[----:B------:R-:W-:Y:S01]  /*1c20*/  LOP3.LUT R9, R9, 0xff800000, RZ, 0xc0, !PT ;  /* 0xff80000009097812 */ /* 0x000fe200078ec0ff */
[----:B------:R-:W-:-:S02]  /*1c30*/  IMAD R15, R44, 0x100, R11 ;  /* 0x000001002c0f7824 */ /* 0x000fc400078e020b */
[----:B------:R-:W-:Y:S01]  /*1c40*/  @!P0 FMUL R17, R17, 16777216 ;  /* 0x4b80000011118820 */ /* 0x000fe20000400000 */
[----:B------:R-:W-:Y:S01]  /*1c50*/  FSEL R45, RZ, -23, P2 ;  /* 0xc1b80000ff2d7808 */ /* 0x000fe20001000000 */
[----:B------:R-:W-:Y:S01]  /*1c60*/  @!P4 FMUL R30, R30, 16777216 ;  /* 0x4b8000001e1ec820 */ /* 0x000fe20000400000 */
[----:B------:R-:W-:Y:S02]  /*1c70*/  IMAD R24, R24, 0x8, R15 ;  /* 0x0000000818187824 */ /* 0x000fe400078e020f */
[----:B0-----:R-:W-:Y:S01]  /*1c80*/  FMUL R15, R5, R8 ;  /* 0x00000008050f7220 */ /* 0x001fe20000400000 */
[----:B------:R-:W-:Y:S01]  /*1c90*/  LOP3.LUT R11, R10, 0xff800000, RZ, 0xc0, !PT ;  /* 0xff8000000a0b7812 */ /* 0x000fe200078ec0ff */
[----:B------:R-:W-:Y:S01]  /*1ca0*/  IMAD.IADD R8, R22, 0x1, -R9 ;  /* 0x0000000116087824 */ /* 0x000fe200078e0a09 */
[----:B------:R-:W-:Y:S01]  /*1cb0*/  I2FP.F32.S32 R10, R9 ;  /* 0x00000009000a7245 */ /* 0x000fe20000201400 */
[----:B------:R-:W0:Y:S01]  /*1cc0*/  MUFU.RCP R17, R17 ;  /* 0x0000001100117308 */ /* 0x000e220000001000 */
[----:B------:R-:W-:Y:S01]  /*1cd0*/  FSEL R36, R7, R36, P1 ;  /* 0x0000002407247208 */ /* 0x000fe20000800000 */
[----:B------:R-:W-:Y:S01]  /*1ce0*/  @!P4 FMUL R27, R27, 16777216 ;  /* 0x4b8000001b1bc820 */ /* 0x000fe20000400000 */
[----:B------:R-:W-:Y:S01]  /*1cf0*/  LEA.HI R44, R44, R19, RZ, 0x1f ;  /* 0x000000132c2c7211 */ /* 0x000fe200078ff8ff */
[----:B------:R-:W-:Y:S01]  /*1d00*/  FMUL R7, R28, 0.25 ;  /* 0x3e8000001c077820 */ /* 0x000fe20000400000 */
[----:B------:R-:W-:-:S02]  /*1d10*/  IMAD.MOV.U32 R19, RZ, RZ, 0x3dc6b27f ;  /* 0x3dc6b27fff137424 */ /* 0x000fc400078e00ff */
[----:B------:R-:W-:Y:S01]  /*1d20*/  FADD R8, R8, -1 ;  /* 0xbf80000008087421 */ /* 0x000fe20000000000 */
[----:B------:R-:W-:Y:S01]  /*1d30*/  FFMA.FTZ R45, R10, 1.1920928955078125e-07, R45 ;  /* 0x340000000a2d7823 */ /* 0x000fe2000001002d */
[C---:B------:R-:W-:Y:S01]  /*1d40*/  FMUL R18, R5.reuse, R18 ;  /* 0x0000001205127220 */ /* 0x040fe20000400000 */
[C---:B------:R-:W-:Y:S01]  /*1d50*/  FMUL R20, R5.reuse, R20 ;  /* 0x0000001405147220 */ /* 0x040fe20000400000 */
[C---:B------:R-:W-:Y:S01]  /*1d60*/  FMUL R39, R5.reuse, R35 ;  /* 0x0000002305277220 */ /* 0x040fe20000400000 */
[C---:B------:R-:W-:Y:S01]  /*1d70*/  FMUL R37, R5.reuse, R34 ;  /* 0x0000002205257220 */ /* 0x040fe20000400000 */
[C---:B------:R-:W-:Y:S01]  /*1d80*/  FMUL R31, R5.reuse, R31 ;  /* 0x0000001f051f7220 */ /* 0x040fe20000400000 */
[C---:B------:R-:W-:Y:S01]  /*1d90*/  FMUL R30, R5.reuse, R30 ;  /* 0x0000001e051e7220 */ /* 0x040fe20000400000 */
[----:B------:R-:W-:Y:S01]  /*1da0*/  FMUL R10, R5, R27 ;  /* 0x0000001b050a7220 */ /* 0x000fe20000400000 */
[----:B------:R-:W-:Y:S01]  /*1db0*/  FFMA.FTZ R5, R8, R19, -0.16845393180847167969 ;  /* 0xbe2c7f3008057423 */ /* 0x000fe20000010013 */
[----:B------:R-:W-:Y:S01]  /*1dc0*/  FSEL R7, R7, R28, P1 ;  /* 0x0000001c07077208 */ /* 0x000fe20000800000 */
[----:B------:R-:W-:Y:S01]  /*1dd0*/  @!P0 FMUL R6, R6, 16777216 ;  /* 0x4b80000006068820 */ /* 0x000fe20000400000 */
[----:B------:R-:W-:Y:S01]  /*1de0*/  BAR.SYNC.DEFER_BLOCKING 0x0 ;  /* 0x0000000000007b1d */ /* 0x000fe20000010000 */
[----:B------:R-:W-:Y:S01]  /*1df0*/  FFMA.FTZ R5, R8, R5, 0.1716887056827545166 ;  /* 0x3e2fcf2a08057423 */ /* 0x000fe20000010005 */
[----:B------:R-:W-:Y:S01]  /*1e00*/  @!P0 FMUL R4, R4, 16777216 ;  /* 0x4b80000004048820 */ /* 0x000fe20000400000 */
[----:B------:R-:W-:Y:S01]  /*1e10*/  @!P0 FMUL R7, R7, 16777216 ;  /* 0x4b80000007078820 */ /* 0x000fe20000400000 */
[C---:B0-----:R-:W-:Y:S01]  /*1e20*/  FMUL R34, R17.reuse, R6 ;  /* 0x0000000611227220 */ /* 0x041fe20000400000 */
[----:B------:R-:W-:Y:S01]  /*1e30*/  FFMA.FTZ R5, R8, R5, -0.17900948226451873779 ;  /* 0xbe374e4308057423 */ /* 0x000fe20000010005 */
[----:B------:R-:W-:Y:S01]  /*1e40*/  @!P0 FMUL R26, R26, 16777216 ;  /* 0x4b8000001a1a8820 */ /* 0x000fe20000400000 */
[----:B------:R-:W-:Y:S01]  /*1e50*/  FMUL R7, R17, R7 ;  /* 0x0000000711077220 */ /* 0x000fe20000400000 */
[----:B------:R-:W-:Y:S01]  /*1e60*/  @!P0 FMUL R36, R36, 16777216 ;  /* 0x4b80000024248820 */ /* 0x000fe20000400000 */
[----:B------:R-:W-:Y:S01]  /*1e70*/  FFMA.FTZ R5, R8, R5, 0.20512372255325317383 ;  /* 0x3e520bf408057423 */ /* 0x000fe20000010005 */
[----:B------:R-:W-:Y:S01]  /*1e80*/  @!P0 FMUL R33, R33, 16777216 ;  /* 0x4b80000021218820 */ /* 0x000fe20000400000 */
[----:B------:R-:W-:Y:S01]  /*1e90*/  @!P0 FMUL R32, R32, 16777216 ;  /* 0x4b80000020208820 */ /* 0x000fe20000400000 */
[----:B------:R-:W-:Y:S01]  /*1ea0*/  FMUL R6, R17, R4 ;  /* 0x0000000411067220 */ /* 0x000fe20000400000 */
[----:B------:R-:W-:Y:S01]  /*1eb0*/  @!P0 FMUL R25, R25, 16777216 ;  /* 0x4b80000019198820 */ /* 0x000fe20000400000 */
[----:B------:R-:W-:Y:S01]  /*1ec0*/  F2FP.F16.F32.PACK_AB R4, R7, R34 ;  /* 0x000000220704723e */ /* 0x000fe200000000ff */
[C---:B------:R-:W-:Y:S01]  /*1ed0*/  FFMA.FTZ R7, R8.reuse, R5, -0.24046532809734344482 ;  /* 0xbe763c8b08077423 */ /* 0x040fe20000010005 */
[C---:B------:R-:W-:Y:S01]  /*1ee0*/  FMUL R26, R17.reuse, R26 ;  /* 0x0000001a111a7220 */ /* 0x040fe20000400000 */
[C---:B------:R-:W-:Y:S01]  /*1ef0*/  FMUL R28, R17.reuse, R36 ;  /* 0x00000024111c7220 */ /* 0x040fe20000400000 */
[C---:B------:R-:W-:Y:S01]  /*1f00*/  FMUL R41, R17.reuse, R33 ;  /* 0x0000002111297220 */ /* 0x040fe20000400000 */
[C---:B------:R-:W-:Y:S01]  /*1f10*/  FMUL R49, R17.reuse, R32 ;  /* 0x0000002011317220 */ /* 0x040fe20000400000 */
[----:B------:R-:W-:Y:S01]  /*1f20*/  FMUL R17, R17, R25 ;  /* 0x0000001911117220 */ /* 0x000fe20000400000 */
[----:B------:R-:W-:Y:S01]  /*1f30*/  FFMA.FTZ R7, R8, R7, 0.28857114911079406738 ;  /* 0x3e93bf9908077423 */ /* 0x000fe20000010007 */
[----:B------:R-:W-:Y:S01]  /*1f40*/  FSEL R13, RZ, -23, P3 ;  /* 0xc1b80000ff0d7808 */ /* 0x000fe20001800000 */
[----:B------:R-:W-:Y:S01]  /*1f50*/  IMAD.IADD R29, R16, 0x1, -R11 ;  /* 0x00000001101d7824 */ /* 0x000fe200078e0a0b */
[----:B------:R-:W-:Y:S01]  /*1f60*/  I2FP.F32.S32 R14, R11 ;  /* 0x0000000b000e7245 */ /* 0x000fe20000201400 */
[----:B------:R-:W-:Y:S01]  /*1f70*/  FFMA.FTZ R9, R8, R7, -0.36067417263984680176 ;  /* 0xbeb8aa4908097423 */ /* 0x000fe20000010007 */
[----:B------:R-:W-:Y:S01]  /*1f80*/  F2FP.F16.F32.PACK_AB R5, R6, R17 ;  /* 0x000000110605723e */ /* 0x000fe200000000ff */
[----:B------:R-:W-:Y:S01]  /*1f90*/  FADD R29, R29, -1 ;  /* 0xbf8000001d1d7421 */ /* 0x000fe20000000000 */
[----:B------:R-:W-:Y:S01]  /*1fa0*/  F2FP.F16.F32.PACK_AB R6, R30, R15 ;  /* 0x0000000f1e06723e */ /* 0x000fe200000000ff */
[----:B------:R-:W-:Y:S01]  /*1fb0*/  FFMA.FTZ R13, R14, 1.1920928955078125e-07, R13 ;  /* 0x340000000e0d7823 */ /* 0x000fe2000001000d */
[----:B------:R-:W-:Y:S01]  /*1fc0*/  F2FP.F16.F32.PACK_AB R7, R31, R10 ;  /* 0x0000000a1f07723e */ /* 0x000fe200000000ff */
[----:B------:R-:W0:Y:S01]  /*1fd0*/  LDC R14, c[0x0][0x278] ;  /* 0x00009e00ff0e7b82 */ /* 0x000e220000000800 */
[----:B------:R-:W-:Y:S01]  /*1fe0*/  FFMA.FTZ R9, R8, R9, 0.48089820146560668945 ;  /* 0x3ef6384a08097423 */ /* 0x000fe20000010009 */
[----:B------:R-:W-:Y:S01]  /*1ff0*/  LOP3.LUT R38, R2, 0xff, RZ, 0xc0, !PT ;  /* 0x000000ff02267812 */ /* 0x000fe200078ec0ff */
[C---:B------:R-:W-:Y:S01]  /*2000*/  FFMA.FTZ R32, R29.reuse, R19, -0.16845393180847167969 ;  /* 0xbe2c7f301d207423 */ /* 0x040fe20000010013 */
[----:B------:R1:W-:Y:S01]  /*2010*/  STSM.16.M88.4 [R24], R4 ;  /* 0x0000000418007844 */ /* 0x0003e20000000200 */
[----:B------:R-:W-:Y:S01]  /*2020*/  FFMA.FTZ R9, R8, R9, -0.72134751081466674805 ;  /* 0xbf38aa3b08097423 */ /* 0x000fe20000010009 */
[----:B------:R-:W-:Y:S01]  /*2030*/  LEA R38, R38, UR17, 0x4 ;  /* 0x0000001126267c11 */ /* 0x000fe2000f8e20ff */
[C---:B------:R-:W-:Y:S01]  /*2040*/  FFMA.FTZ R32, R29.reuse, R32, 0.1716887056827545166 ;  /* 0x3e2fcf2a1d207423 */ /* 0x040fe20000010020 */
[----:B------:R-:W2:Y:S01]  /*2050*/  LDC.64 R42, c[0x0][0x228] ;  /* 0x00008a00ff2a7b82 */ /* 0x000ea20000000a00 */
[C---:B------:R-:W-:Y:S01]  /*2060*/  FMUL R9, R8.reuse, R9 ;  /* 0x0000000908097220 */ /* 0x040fe20000400000 */
[----:B------:R-:W-:Y:S01]  /*2070*/  SHF.R.U32.HI R47, RZ, 0x7, R2 ;  /* 0x00000007ff2f7819 */ /* 0x000fe20000011602 */
[----:B------:R-:W-:Y:S01]  /*2080*/  FFMA.FTZ R32, R29, R32, -0.17900948226451873779 ;  /* 0xbe374e431d207423 */ /* 0x000fe20000010020 */
[----:B------:R-:W-:Y:S01]  /*2090*/  ULDC.64 UR4, c[0x0][0x270] ;  /* 0x00009c0000047ab9 */ /* 0x000fe20000000a00 */
[----:B------:R-:W-:Y:S01]  /*20a0*/  FMUL R9, R8, R9 ;  /* 0x0000000908097220 */ /* 0x000fe20000400000 */
[----:B------:R-:W-:Y:S01]  /*20b0*/  SGXT.U32 R47, R47, 0x1 ;  /* 0x000000012f2f781a */ /* 0x000fe20000000000 */
[----:B------:R-:W-:Y:S01]  /*20c0*/  FFMA.FTZ R32, R29, R32, 0.20512372255325317383 ;  /* 0x3e520bf41d207423 */ /* 0x000fe20000010020 */
[----:B------:R-:W-:Y:S01]  /*20d0*/  UIMAD UR4, UR16, UR4, URZ ;  /* 0x00000004100472a4 */ /* 0x000fe2000f8e023f */
[----:B------:R-:W-:-:S02]  /*20e0*/  ISETP.GE.U32.AND P1, PT, R22, 0x7f800000, PT ;  /* 0x7f8000001600780c */ /* 0x000fc40003f26070 */
[----:B------:R-:W-:Y:S01]  /*20f0*/  FFMA.FTZ R32, R29, R32, -0.24046532809734344482 ;  /* 0xbe763c8b1d207423 */ /* 0x000fe20000010020 */
[----:B-1----:R-:W-:Y:S01]  /*2100*/  FFMA.FTZ R4, R8, 1.4426950216293334961, R9 ;  /* 0x3fb8aa3b08047823 */ /* 0x002fe20000010009 */
[----:B------:R-:W-:Y:S01]  /*2110*/  BAR.SYNC.DEFER_BLOCKING 0x0 ;  /* 0x0000000000007b1d */ /* 0x000fe20000010000 */
[----:B------:R-:W-:Y:S01]  /*2120*/  IMAD R5, R0, UR5, RZ ;  /* 0x0000000500057c24 */ /* 0x000fe2000f8e02ff */
[----:B------:R-:W-:Y:S01]  /*2130*/  USHF.L.U32 UR6, UR4, 0x1, URZ ;  /* 0x0000000104067899 */ /* 0x000fe2000800063f */
[----:B0-----:R-:W-:Y:S02]  /*2140*/  IMAD R47, R47, R14, RZ ;  /* 0x0000000e2f2f7224 */ /* 0x001fe400078e02ff */
[----:B------:R-:W-:Y:S01]  /*2150*/  FFMA.FTZ R32, R29, R32, 0.28857114911079406738 ;  /* 0x3e93bf991d207423 */ /* 0x000fe20000010020 */
[----:B------:R-:W-:Y:S02]  /*2160*/  IMAD.SHL.U32 R7, R5, 0x2, RZ ;  /* 0x0000000205077824 */ /* 0x000fe400078e00ff */
[----:B------:R-:W-:Y:S01]  /*2170*/  FADD R45, R45, R4 ;  /* 0x000000042d2d7221 */ /* 0x000fe20000000000 */
[----:B------:R-:W-:-:S02]  /*2180*/  IMAD R15, R14, 0x2, R47 ;  /* 0x000000020e0f7824 */ /* 0x000fc400078e022f */
[----:B------:R-:W-:Y:S01]  /*2190*/  FFMA.FTZ R32, R29, R32, -0.36067417263984680176 ;  /* 0xbeb8aa491d207423 */ /* 0x000fe20000010020 */
[----:B------:R-:W-:Y:S01]  /*21a0*/  IMAD.HI R46, R5, 0x2, RZ ;  /* 0x00000002052e7827 */ /* 0x000fe200078e02ff */
[----:B------:R-:W-:Y:S01]  /*21b0*/  F2FP.F16.F32.PACK_AB R4, R28, R49 ;  /* 0x000000311c04723e */ /* 0x000fe200000000ff */
[----:B------:R-:W-:Y:S01]  /*21c0*/  UIMAD.WIDE UR4, UR4, 0x2, URZ ;  /* 0x00000002040478a5 */ /* 0x000fe2000f8e023f */
[----:B--2---:R-:W-:Y:S01]  /*21d0*/  IADD3 R42, P3, P4, R7, UR6, R42 ;  /* 0x00000006072a7c10 */ /* 0x004fe2000fc7e02a */
[----:B------:R-:W-:Y:S01]  /*21e0*/  IMAD R17, R14, 0x2, R15 ;  /* 0x000000020e117824 */ /* 0x000fe200078e020f */
[----:B------:R-:W-:Y:S01]  /*21f0*/  F2FP.F16.F32.PACK_AB R5, R26, R41 ;  /* 0x000000291a05723e */ /* 0x000fe200000000ff */
[C---:B------:R-:W-:Y:S01]  /*2200*/  FFMA.FTZ R32, R29.reuse, R32, 0.48089820146560668945 ;  /* 0x3ef6384a1d207423 */ /* 0x040fe20000010020 */
[----:B------:R-:W-:Y:S01]  /*2210*/  F2FP.F16.F32.PACK_AB R6, R20, R37 ;  /* 0x000000251406723e */ /* 0x000fe200000000ff */
[----:B------:R-:W-:Y:S01]  /*2220*/  IMAD R19, R14, 0x2, R17 ;  /* 0x000000020e137824 */ /* 0x000fe200078e0211 */
[----:B------:R-:W-:Y:S01]  /*2230*/  F2FP.F16.F32.PACK_AB R7, R18, R39 ;  /* 0x000000271207723e */ /* 0x000fe200000000ff */
[C---:B------:R-:W-:Y:S01]  /*2240*/  FFMA.FTZ R32, R29.reuse, R32, -0.72134751081466674805 ;  /* 0xbf38aa3b1d207423 */ /* 0x040fe20000010020 */
[----:B------:R-:W-:Y:S01]  /*2250*/  ISETP.GE.U32.AND P2, PT, R16, 0x7f800000, PT ;  /* 0x7f8000001000780c */ /* 0x000fe20003f46070 */
[----:B------:R-:W-:Y:S01]  /*2260*/  IMAD R21, R14, 0x2, R19 ;  /* 0x000000020e157824 */ /* 0x000fe200078e0213 */
[----:B------:R-:W-:Y:S01]  /*2270*/  IADD3.X R46, R46, UR5, R43, P3, P4 ;  /* 0x000000052e2e7c10 */ /* 0x000fe20009fe842b */
[C---:B------:R-:W-:Y:S01]  /*2280*/  FMUL R32, R29.reuse, R32 ;  /* 0x000000201d207220 */ /* 0x040fe20000400000 */
[----:B------:R-:W0:Y:S01]  /*2290*/  LDS.128 R8, [R38] ;  /* 0x0000000026087984 */ /* 0x000e220000000c00 */
[----:B------:R-:W-:Y:S01]  /*22a0*/  @P1 IMAD.MOV.U32 R35, RZ, RZ, 0x7f800000 ;  /* 0x7f800000ff231424 */ /* 0x000fe200078e00ff */
[----:B------:R-:W-:Y:S01]  /*22b0*/  LEA R23, R14, R21, 0x1 ;  /* 0x000000150e177211 */ /* 0x000fe200078e08ff */
[----:B------:R-:W-:Y:S01]  /*22c0*/  FMUL R32, R29, R32 ;  /* 0x000000201d207220 */ /* 0x000fe20000400000 */
[----:B------:R-:W-:Y:S01]  /*22d0*/  BAR.SYNC.DEFER_BLOCKING 0x0 ;  /* 0x0000000000007b1d */ /* 0x000fe20000010000 */
[----:B------:R-:W-:Y:S01]  /*22e0*/  @P1 FFMA.FTZ R45, R22, R35, +INF ;  /* 0x7f800000162d1423 */ /* 0x000fe20000010023 */
[----:B------:R-:W-:Y:S01]  /*22f0*/  LEA R48, P3, R47, R42, 0x1 ;  /* 0x0000002a2f307211 */ /* 0x000fe200078608ff */
[----:B------:R-:W-:-:S02]  /*2300*/  IMAD R25, R14, 0x2, R23 ;  /* 0x000000020e197824 */ /* 0x000fc400078e0217 */
[----:B------:R-:W-:Y:S01]  /*2310*/  FFMA.FTZ R32, R29, 1.4426950216293334961, R32 ;  /* 0x3fb8aa3b1d207823 */ /* 0x000fe20000010020 */
[----:B------:R-:W-:Y:S01]  /*2320*/  @P2 IMAD.MOV.U32 R41, RZ, RZ, 0x7f800000 ;  /* 0x7f800000ff292424 */ /* 0x000fe200078e00ff */
[----:B------:R-:W-:Y:S01]  /*2330*/  FSETP.NEU.AND P1, PT, R16, RZ, PT ;  /* 0x000000ff1000720b */ /* 0x000fe20003f2d000 */
[----:B------:R-:W-:Y:S02]  /*2340*/  IMAD R27, R14, 0x2, R25 ;  /* 0x000000020e1b7824 */ /* 0x000fe400078e0219 */
[----:B------:R-:W-:Y:S01]  /*2350*/  FADD R13, R13, R32 ;  /* 0x000000200d0d7221 */ /* 0x000fe20000000000 */
[----:B------:R-:W-:Y:S01]  /*2360*/  @P2 FFMA.FTZ R13, R16, R41, +INF ;  /* 0x7f800000100d2423 */ /* 0x000fe20000010029 */
[----:B------:R-:W-:Y:S01]  /*2370*/  LEA.HI.X.SX32 R49, R47, R46, 0x1, P3 ;  /* 0x0000002e2f317211 */ /* 0x000fe200018f0eff */
[----:B------:R-:W-:Y:S01]  /*2380*/  IMAD R29, R14, 0x2, R27 ;  /* 0x000000020e1d7824 */ /* 0x000fe200078e021b */
[----:B------:R-:W-:Y:S01]  /*2390*/  FSETP.NEU.AND P0, PT, R22, RZ, PT ;  /* 0x000000ff1600720b */ /* 0x000fe20003f0d000 */
[----:B------:R-:W-:Y:S01]  /*23a0*/  ULDC UR4, c[0x0][0x27c] ;  /* 0x00009f0000047ab9 */ /* 0x000fe20000000800 */
[-C--:B------:R-:W-:Y:S01]  /*23b0*/  LEA R16, P3, R17, R42.reuse, 0x1 ;  /* 0x0000002a11107211 */ /* 0x080fe200078608ff */
[C---:B------:R-:W-:Y:S01]  /*23c0*/  IMAD R31, R14.reuse, 0x2, R29 ;  /* 0x000000020e1f7824 */ /* 0x040fe200078e021d */
[-C--:B------:R-:W-:Y:S01]  /*23d0*/  LEA R18, P4, R19, R42.reuse, 0x1 ;  /* 0x0000002a13127211 */ /* 0x080fe200078808ff */
[----:B------:R-:W-:Y:S01]  /*23e0*/  UIMAD UR4, UR16, UR4, URZ ;  /* 0x00000004100472a4 */ /* 0x000fe2000f8e023f */
[-C--:B------:R-:W-:Y:S01]  /*23f0*/  LEA R20, P5, R21, R42.reuse, 0x1 ;  /* 0x0000002a15147211 */ /* 0x080fe200078a08ff */
[C---:B------:R-:W-:Y:S01]  /*2400*/  IMAD R33, R14.reuse, 0x2, R31 ;  /* 0x000000020e217824 */ /* 0x040fe200078e021f */
[----:B------:R-:W-:Y:S01]  /*2410*/  LEA R22, P6, R23, R42, 0x1 ;  /* 0x0000002a17167211 */ /* 0x000fe200078c08ff */
[----:B------:R-:W-:Y:S01]  /*2420*/  USHF.L.U32 UR6, UR4, 0x2, URZ ;  /* 0x0000000204067899 */ /* 0x000fe2000800063f */
[-C--:B------:R-:W-:Y:S01]  /*2430*/  LEA.HI.X.SX32 R17, R17, R46.reuse, 0x1, P3 ;  /* 0x0000002e11117211 */ /* 0x080fe200018f0eff */
[C---:B------:R-:W-:Y:S01]  /*2440*/  IMAD R35, R14.reuse, 0x2, R33 ;  /* 0x000000020e237824 */ /* 0x040fe200078e0221 */
[----:B------:R1:W-:Y:S01]  /*2450*/  STSM.16.M88.4 [R24], R4 ;  /* 0x0000000418007844 */ /* 0x0003e20000000200 */
[-C--:B------:R-:W-:Y:S01]  /*2460*/  LEA.HI.X.SX32 R19, R19, R46.reuse, 0x1, P4 ;  /* 0x0000002e13137211 */ /* 0x080fe200020f0eff */
[----:B------:R-:W-:Y:S01]  /*2470*/  UIMAD.WIDE UR4, UR4, 0x4, URZ ;  /* 0x00000004040478a5 */ /* 0x000fe2000f8e023f */
[----:B------:R-:W-:Y:S01]  /*2480*/  IMAD R37, R14, 0x2, R35 ;  /* 0x000000020e257824 */ /* 0x000fe200078e0223 */
[----:B------:R-:W-:Y:S01]  /*2490*/  BAR.SYNC.DEFER_BLOCKING 0x0 ;  /* 0x0000000000007b1d */ /* 0x000fe20000010000 */
[----:B------:R-:W-:-:S02]  /*24a0*/  LEA.HI.X.SX32 R21, R21, R46, 0x1, P5 ;  /* 0x0000002e15157211 */ /* 0x000fc400028f0eff */
[C---:B------:R-:W-:Y:S01]  /*24b0*/  IMAD R39, R14.reuse, 0x2, R37 ;  /* 0x000000020e277824 */ /* 0x040fe200078e0225 */
[-C--:B------:R-:W-:Y:S02]  /*24c0*/  LEA R26, P3, R27, R42.reuse, 0x1 ;  /* 0x0000002a1b1a7211 */ /* 0x080fe400078608ff */
[-C--:B------:R-:W-:Y:S01]  /*24d0*/  LEA R28, P4, R29, R42.reuse, 0x1 ;  /* 0x0000002a1d1c7211 */ /* 0x080fe200078808ff */
[C---:B------:R-:W-:Y:S01]  /*24e0*/  IMAD R41, R14.reuse, 0x2, R39 ;  /* 0x000000020e297824 */ /* 0x040fe200078e0227 */
[----:B------:R-:W-:Y:S02]  /*24f0*/  LEA R30, P5, R31, R42, 0x1 ;  /* 0x0000002a1f1e7211 */ /* 0x000fe400078a08ff */
[----:B------:R-:W-:Y:S01]  /*2500*/  LEA.HI.X.SX32 R23, R23, R46, 0x1, P6 ;  /* 0x0000002e17177211 */ /* 0x000fe200030f0eff */
[----:B------:R-:W-:Y:S01]  /*2510*/  IMAD R43, R14, 0x2, R41 ;  /* 0x000000020e2b7824 */ /* 0x000fe200078e0229 */
[-C--:B------:R-:W-:Y:S02]  /*2520*/  LEA R14, P2, R15, R42.reuse, 0x1 ;  /* 0x0000002a0f0e7211 */ /* 0x080fe400078408ff */
[----:B------:R-:W-:-:S02]  /*2530*/  LEA R32, P6, R33, R42, 0x1 ;  /* 0x0000002a21207211 */ /* 0x000fc400078c08ff */
[----:B------:R-:W-:Y:S02]  /*2540*/  LEA.HI.X.SX32 R15, R15, R46, 0x1, P2 ;  /* 0x0000002e0f0f7211 */ /* 0x000fe400010f0eff */
[----:B-1----:R-:W-:Y:S02]  /*2550*/  LEA R24, P2, R25, R42, 0x1 ;  /* 0x0000002a19187211 */ /* 0x002fe400078408ff */
[-C--:B------:R-:W-:Y:S02]  /*2560*/  LEA.HI.X.SX32 R27, R27, R46.reuse, 0x1, P3 ;  /* 0x0000002e1b1b7211 */ /* 0x080fe400018f0eff */
[-C--:B------:R-:W-:Y:S01]  /*2570*/  LEA.HI.X.SX32 R25, R25, R46.reuse, 0x1, P2 ;  /* 0x0000002e19197211 */ /* 0x080fe200010f0eff */
[----:B------:R1:W2:Y:S01]  /*2580*/  LDS.128 R4, [R38] ;  /* 0x0000000026047984 */ /* 0x0002a20000000c00 */
[-C--:B------:R-:W-:Y:S02]  /*2590*/  LEA.HI.X.SX32 R29, R29, R46.reuse, 0x1, P4 ;  /* 0x0000002e1d1d7211 */ /* 0x080fe400020f0eff */
[----:B------:R-:W-:Y:S01]  /*25a0*/  LEA.HI.X.SX32 R31, R31, R46, 0x1, P5 ;  /* 0x0000002e1f1f7211 */ /* 0x000fe200028f0eff */
[----:B0-----:R-:W-:Y:S01]  /*25b0*/  STG.E.U16 desc[UR22][R48.64], R8 ;  /* 0x0000000830007986 */ /* 0x001fe2000c101516 */
[----:B------:R-:W-:-:S02]  /*25c0*/  LEA R34, P2, R35, R42, 0x1 ;  /* 0x0000002a23227211 */ /* 0x000fc400078408ff */
[-C--:B------:R-:W-:Y:S01]  /*25d0*/  LEA R36, P3, R37, R42.reuse, 0x1 ;  /* 0x0000002a25247211 */ /* 0x080fe200078608ff */
[----:B------:R0:W-:Y:S01]  /*25e0*/  STG.E.U16 desc[UR22][R14.64], R9 ;  /* 0x000000090e007986 */ /* 0x0001e2000c101516 */
[-C--:B-1----:R-:W-:Y:S02]  /*25f0*/  LEA R38, P4, R39, R42.reuse, 0x1 ;  /* 0x0000002a27267211 */ /* 0x082fe400078808ff */
[----:B------:R-:W-:Y:S01]  /*2600*/  LEA R40, P5, R41, R42, 0x1 ;  /* 0x0000002a29287211 */ /* 0x000fe200078a08ff */
[----:B------:R1:W-:Y:S01]  /*2610*/  STG.E.U16 desc[UR22][R16.64], R10 ;  /* 0x0000000a10007986 */ /* 0x0003e2000c101516 */
[----:B------:R-:W-:Y:S02]  /*2620*/  LEA.HI.X.SX32 R33, R33, R46, 0x1, P6 ;  /* 0x0000002e21217211 */ /* 0x000fe400030f0eff */
[----:B------:R-:W-:Y:S01]  /*2630*/  LEA R42, P6, R43, R42, 0x1 ;  /* 0x0000002a2b2a7211 */ /* 0x000fe200078c08ff */
[----:B------:R3:W-:Y:S01]  /*2640*/  STG.E.U16 desc[UR22][R18.64], R11 ;  /* 0x0000000b12007986 */ /* 0x0007e2000c101516 */
[----:B------:R-:W-:-:S02]  /*2650*/  LEA.HI.X.SX32 R35, R35, R46, 0x1, P2 ;  /* 0x0000002e23237211 */ /* 0x000fc400010f0eff */
[-C--:B------:R-:W-:Y:S02]  /*2660*/  LEA.HI.X.SX32 R37, R37, R46.reuse, 0x1, P3 ;  /* 0x0000002e25257211 */ /* 0x080fe400018f0eff */
[----:B0-----:R-:W-:Y:S02]  /*2670*/  PRMT R15, R8, 0x7632, R15 ;  /* 0x00007632080f7816 */ /* 0x001fe4000000000f */
[-C--:B------:R-:W-:Y:S02]  /*2680*/  LEA.HI.X.SX32 R39, R39, R46.reuse, 0x1, P4 ;  /* 0x0000002e27277211 */ /* 0x080fe400020f0eff */
[-C--:B------:R-:W-:Y:S01]  /*2690*/  LEA.HI.X.SX32 R41, R41, R46.reuse, 0x1, P5 ;  /* 0x0000002e29297211 */ /* 0x080fe200028f0eff */
[----:B------:R0:W-:Y:S01]  /*26a0*/  STG.E.U16 desc[UR22][R20.64], R15 ;  /* 0x0000000f14007986 */ /* 0x0001e2000c101516 */
[----:B------:R-:W-:Y:S02]  /*26b0*/  LEA.HI.X.SX32 R43, R43, R46, 0x1, P6 ;  /* 0x0000002e2b2b7211 */ /* 0x000fe400030f0eff */
[----:B-1----:R-:W-:-:S02]  /*26c0*/  PRMT R17, R9, 0x7632, R17 ;  /* 0x0000763209117816 */ /* 0x002fc40000000011 */
[----:B------:R-:W-:Y:S01]  /*26d0*/  PRMT R46, R10, 0x7632, R46 ;  /* 0x000076320a2e7816 */ /* 0x000fe2000000002e */
[----:B------:R-:W1:Y:S01]  /*26e0*/  LDC.64 R8, c[0x0][0x230] ;  /* 0x00008c00ff087b82 */ /* 0x000e620000000a00 */
[----:B------:R-:W-:Y:S01]  /*26f0*/  PRMT R47, R11, 0x7632, R47 ;  /* 0x000076320b2f7816 */ /* 0x000fe2000000002f */
[----:B------:R-:W-:Y:S01]  /*2700*/  STG.E.U16 desc[UR22][R22.64], R17 ;  /* 0x0000001116007986 */ /* 0x000fe2000c101516 */
[C---:B------:R-:W-:Y:S01]  /*2710*/  LOP3.LUT P2, RZ, R2.reuse, 0x80, RZ, 0xc0, !PT ;  /* 0x0000008002ff7812 */ /* 0x040fe2000784c0ff */
[----:B------:R-:W-:Y:S01]  /*2720*/  IMAD.SHL.U32 R2, R2, 0x2, RZ ;  /* 0x0000000202027824 */ /* 0x000fe200078e00ff */
[----:B------:R-:W-:Y:S01]  /*2730*/  FSEL R45, R45, -INF , P0 ;  /* 0xff8000002d2d7808 */ /* 0x000fe20000000000 */
[----:B------:R-:W-:Y:S01]  /*2740*/  STG.E.U16 desc[UR22][R24.64], R46 ;  /* 0x0000002e18007986 */ /* 0x000fe2000c101516 */
[----:B--2---:R-:W-:-:S03]  /*2750*/  PRMT R10, R4, 0x7632, R10 ;  /* 0x00007632040a7816 */ /* 0x004fc6000000000a */
[----:B------:R-:W-:Y:S01]  /*2760*/  STG.E.U16 desc[UR22][R26.64], R47 ;  /* 0x0000002f1a007986 */ /* 0x000fe2000c101516 */
[----:B---3--:R-:W-:Y:S01]  /*2770*/  PRMT R19, R5, 0x7632, R19 ;  /* 0x0000763205137816 */ /* 0x008fe20000000013 */
[----:B------:R-:W-:Y:S01]  /*2780*/  FFMA R12, R45, 0.69314718246459960938, R12 ;  /* 0x3f3172182d0c7823 */ /* 0x000fe2000000000c */
[----:B------:R-:W-:Y:S01]  /*2790*/  PRMT R14, R6, 0x7632, R14 ;  /* 0x00007632060e7816 */ /* 0x000fe2000000000e */
[----:B------:R2:W-:Y:S01]  /*27a0*/  STG.E.U16 desc[UR22][R28.64], R4 ;  /* 0x000000041c007986 */ /* 0x0005e2000c101516 */
[----:B0-----:R-:W-:-:S03]  /*27b0*/  PRMT R21, R7, 0x7632, R21 ;  /* 0x0000763207157816 */ /* 0x001fc60000000015 */
[----:B------:R0:W-:Y:S04]  /*27c0*/  STG.E.U16 desc[UR22][R30.64], R5 ;  /* 0x000000051e007986 */ /* 0x0001e8000c101516 */
[----:B------:R0:W-:Y:S04]  /*27d0*/  STG.E.U16 desc[UR22][R32.64], R6 ;  /* 0x0000000620007986 */ /* 0x0001e8000c101516 */
[----:B------:R0:W-:Y:S01]  /*27e0*/  STG.E.U16 desc[UR22][R34.64], R7 ;  /* 0x0000000722007986 */ /* 0x0001e2000c101516 */
[----:B--2---:R-:W-:-:S03]  /*27f0*/  FSEL R4, R13, -INF , P1 ;  /* 0xff8000000d047808 */ /* 0x004fc60000800000 */
[----:B------:R0:W-:Y:S02]  /*2800*/  STG.E.U16 desc[UR22][R36.64], R10 ;  /* 0x0000000a24007986 */ /* 0x0001e4000c101516 */
[----:B------:R-:W-:Y:S01]  /*2810*/  FFMA R13, R4, 0.69314718246459960938, R3 ;  /* 0x3f317218040d7823 */ /* 0x000fe20000000003 */
[----:B------:R-:W-:Y:S01]  /*2820*/  LOP3.LUT R4, R2, 0x1f8, RZ, 0xc0, !PT ;  /* 0x000001f802047812 */ /* 0x000fe200078ec0ff */
[----:B------:R0:W-:Y:S01]  /*2830*/  STG.E.U16 desc[UR22][R38.64], R19 ;  /* 0x0000001326007986 */ /* 0x0001e2000c101516 */
[C---:B------:R-:W-:Y:S02]  /*2840*/  IMAD.SHL.U32 R3, R0.reuse, 0x4, RZ ;  /* 0x0000000400037824 */ /* 0x040fe400078e00ff */
[----:B------:R-:W-:Y:S01]  /*2850*/  IMAD.HI R0, R0, 0x4, RZ ;  /* 0x0000000400007827 */ /* 0x000fe200078e02ff */
[----:B------:R0:W-:Y:S02]  /*2860*/  STG.E.U16 desc[UR22][R40.64], R14 ;  /* 0x0000000e28007986 */ /* 0x0001e4000c101516 */
[----:B-1----:R-:W-:-:S02]  /*2870*/  IADD3 R2, P0, P1, R3, UR6, R8 ;  /* 0x0000000603027c10 */ /* 0x002fc4000f91e008 */
[----:B------:R0:W-:Y:S02]  /*2880*/  STG.E.U16 desc[UR22][R42.64], R21 ;  /* 0x000000152a007986 */ /* 0x0001e4000c101516 */
[----:B------:R-:W-:Y:S01]  /*2890*/  IADD3.X R3, R0, UR5, R9, P0, P1 ;  /* 0x0000000500037c10 */ /* 0x000fe200087e2409 */
[----:B------:R-:W-:Y:S06]  /*28a0*/  BAR.SYNC.DEFER_BLOCKING 0x0 ;  /* 0x0000000000007b1d */ /* 0x000fec0000010000 */
[----:B------:R0:W-:Y:S02]  /*28b0*/  STS.64 [R4+UR17], R12 ;  /* 0x0000000c04007988 */ /* 0x0001e40008000a11 */
[----:B------:R-:W-:Y:S06]  /*28c0*/  BAR.SYNC.DEFER_BLOCKING 0x0 ;  /* 0x0000000000007b1d */ /* 0x000fec0000010000 */
[----:B------:R-:W-:Y:S05]  /*28d0*/  @P2 EXIT ;  /* 0x000000000000294d */ /* 0x000fea0003800000 */
[----:B0-----:R-:W0:Y:S04]  /*28e0*/  LDS R5, [R44] ;  /* 0x000000002c057984 */ /* 0x001e280000000800 */
[----:B0-----:R-:W-:Y:S01]  /*28f0*/  STG.E desc[UR22][R2.64], R5 ;  /* 0x0000000502007986 */ /* 0x001fe2000c101916 */
[----:B------:R-:W-:Y:S05]  /*2900*/  EXIT ;  /* 0x000000000000794d */ /* 0x000fea0003800000 */
.L_x_2:
[----:B------:R-:W-:-:S00]  /*2910*/  BRA `(.L_x_2) ;  /* 0xfffffffc00fc7947 */ /* 0x000fc0000383ffff */
[----:B------:R-:W-:-:S00]  /*2920*/  NOP ;  /* 0x0000000000007918 */ /* 0x000fc00000000000 */
        /* <DEDUP_REMOVED lines=13> */
.L_x_3:


//--------------------- .nv.global.init           --------------------------
	.section	.nv.global.init,"aw",@progbits
.nv.global.init:
	.type		_$_str,@object
	.size		_$_str,(.L_0 - _$_str)
_$_str:
        /*0000*/ 	.byte	0x5f, 0x5f, 0x43, 0x55, 0x44, 0x41, 0x5f, 0x46, 0x54, 0x5a, 0x00
.L_0:


//--------------------- .nv.shared.attn_fwd       --------------------------
	.section	.nv.shared.attn_fwd,"aw",@nobits
	.sectionflags	@""
	.align	16
	.zero		1024


//--------------------- .nv.shared.reserved.0     --------------------------
	.section	.nv.shared.reserved.0,"aw",@nobits
	.weak		__nv_reservedSMEM_offset_0_alias
	.size		__nv_reservedSMEM_offset_0_alias, 0, 0
	.other		__nv_reservedSMEM_offset_0_alias,@"STO_CUDA_RESERVED_SHARED STV_DEFAULT"
__nv_reservedSMEM_offset_0_alias:
	.zero		0


//--------------------- .nv.constant0.attn_fwd    --------------------------
	.section	.nv.constant0.attn_fwd,"a",@progbits
	.sectionflags	@""
	.align	4
.nv.constant0.attn_fwd:
	.zero		664


//--------------------- SYMBOLS --------------------------

	.type		.nv.reservedSmem.offset0,@object
	.size		.nv.reservedSmem.offset0,0x4
